//
// Generated by NVIDIA NVVM Compiler
//
// Compiler Build ID: CL-36424714
// Cuda compilation tools, release 13.0, V13.0.88
// Based on NVVM 20.0.0
//

.version 9.0
.target sm_100
.address_size 64

	// .globl	_Z26computeGravitationalForcesP10Particle_si
.func  (.param .b64 func_retval0) __internal_accurate_pow
(
	.param .b64 __internal_accurate_pow_param_0,
	.param .b64 __internal_accurate_pow_param_1
)
;
// _ZZ15printStatisticsP10Particle_siP9results_sE3sfx has been demoted
// _ZZ15printStatisticsP10Particle_siP9results_sE3sfy has been demoted
// _ZZ15printStatisticsP10Particle_siP9results_sE3sfz has been demoted

.visible .entry _Z26computeGravitationalForcesP10Particle_si(
	.param .u64 .ptr .align 1 _Z26computeGravitationalForcesP10Particle_si_param_0,
	.param .u32 _Z26computeGravitationalForcesP10Particle_si_param_1
)
{
	.reg .pred 	%p<52>;
	.reg .b32 	%r<66>;
	.reg .b64 	%rd<11>;
	.reg .b64 	%fd<94>;

	ld.param.u64 	%rd6, [_Z26computeGravitationalForcesP10Particle_si_param_0];
	ld.param.u32 	%r19, [_Z26computeGravitationalForcesP10Particle_si_param_1];
	cvta.to.global.u64 	%rd1, %rd6;
	setp.lt.s32 	%p3, %r19, 1;
	@%p3 bra 	$L__BB0_30;
	mov.f64 	%fd38, 0d4000000000000000;
	{
	.reg .b32 %temp; 
	mov.b64 	{%temp, %r1}, %fd38;
	}
	and.b32  	%r2, %r1, 2146435072;
	setp.eq.s32 	%p4, %r2, 1062207488;
	setp.lt.s32 	%p5, %r1, 0;
	selp.b32 	%r3, 0, 2146435072, %p5;
	and.b32  	%r21, %r1, 2147483647;
	setp.ne.s32 	%p6, %r21, 1071644672;
	and.pred  	%p1, %p4, %p6;
	mov.f64 	%fd39, 0d3FF8000000000000;
	{
	.reg .b32 %temp; 
	mov.b64 	{%temp, %r4}, %fd39;
	}
	and.b32  	%r5, %r4, 2146435072;
	setp.eq.s32 	%p7, %r5, 1073741824;
	setp.lt.s32 	%p8, %r4, 0;
	selp.b32 	%r6, 0, 2146435072, %p8;
	and.b32  	%r22, %r4, 2147483647;
	setp.ne.s32 	%p9, %r22, 1071644672;
	and.pred  	%p2, %p7, %p9;
	mov.b32 	%r63, 0;
	add.s64 	%rd2, %rd1, 16;
$L__BB0_2:
	neg.s32 	%r65, %r19;
	mul.wide.u32 	%rd7, %r63, 56;
	add.s64 	%rd8, %rd1, %rd7;
	add.s64 	%rd3, %rd8, 32;
	mov.b64 	%rd9, 0;
	st.global.u64 	[%rd8+32], %rd9;
	st.global.u64 	[%rd8+40], %rd9;
	st.global.u64 	[%rd8+48], %rd9;
	neg.s32 	%r64, %r63;
	mov.f64 	%fd91, 0d0000000000000000;
	mov.u64 	%rd10, %rd2;
	mov.f64 	%fd92, %fd91;
	mov.f64 	%fd93, %fd91;
$L__BB0_3:
	setp.eq.s32 	%p10, %r64, 0;
	@%p10 bra 	$L__BB0_28;
	setp.lt.s32 	%p11, %r1, 0;
	setp.eq.s32 	%p12, %r2, 1062207488;
	ld.global.f64 	%fd41, [%rd3+-32];
	ld.global.f64 	%fd42, [%rd10+-16];
	sub.f64 	%fd4, %fd41, %fd42;
	{
	.reg .b32 %temp; 
	mov.b64 	{%temp, %r12}, %fd4;
	}
	abs.f64 	%fd5, %fd4;
	{ // callseq 0, 0
	.param .b64 param0;
	st.param.f64 	[param0], %fd5;
	.param .b64 param1;
	st.param.f64 	[param1], 0d4000000000000000;
	.param .b64 retval0;
	call.uni (retval0), 
	__internal_accurate_pow, 
	(
	param0, 
	param1
	);
	ld.param.f64 	%fd43, [retval0];
	} // callseq 0
	setp.lt.s32 	%p14, %r12, 0;
	neg.f64 	%fd45, %fd43;
	selp.f64 	%fd46, %fd45, %fd43, %p12;
	selp.f64 	%fd47, %fd46, %fd43, %p14;
	setp.eq.f64 	%p15, %fd4, 0d0000000000000000;
	selp.b32 	%r23, %r12, 0, %p12;
	or.b32  	%r24, %r23, 2146435072;
	selp.b32 	%r25, %r24, %r23, %p11;
	mov.b32 	%r26, 0;
	mov.b64 	%fd48, {%r26, %r25};
	selp.f64 	%fd86, %fd48, %fd47, %p15;
	add.f64 	%fd49, %fd4, 0d4000000000000000;
	{
	.reg .b32 %temp; 
	mov.b64 	{%temp, %r27}, %fd49;
	}
	and.b32  	%r28, %r27, 2146435072;
	setp.ne.s32 	%p16, %r28, 2146435072;
	@%p16 bra 	$L__BB0_9;
	setp.num.f64 	%p17, %fd4, %fd4;
	@%p17 bra 	$L__BB0_7;
	mov.f64 	%fd50, 0d4000000000000000;
	add.rn.f64 	%fd86, %fd4, %fd50;
	bra.uni 	$L__BB0_9;
$L__BB0_7:
	setp.neu.f64 	%p18, %fd5, 0d7FF0000000000000;
	@%p18 bra 	$L__BB0_9;
	setp.lt.s32 	%p19, %r12, 0;
	or.b32  	%r29, %r3, -2147483648;
	selp.b32 	%r30, %r29, %r3, %p1;
	selp.b32 	%r31, %r30, %r3, %p19;
	mov.b32 	%r32, 0;
	mov.b64 	%fd86, {%r32, %r31};
$L__BB0_9:
	setp.lt.s32 	%p20, %r1, 0;
	setp.eq.s32 	%p21, %r2, 1062207488;
	ld.global.f64 	%fd51, [%rd3+-24];
	ld.global.f64 	%fd52, [%rd10+-8];
	sub.f64 	%fd10, %fd51, %fd52;
	{
	.reg .b32 %temp; 
	mov.b64 	{%temp, %r13}, %fd10;
	}
	abs.f64 	%fd11, %fd10;
	{ // callseq 1, 0
	.param .b64 param0;
	st.param.f64 	[param0], %fd11;
	.param .b64 param1;
	st.param.f64 	[param1], 0d4000000000000000;
	.param .b64 retval0;
	call.uni (retval0), 
	__internal_accurate_pow, 
	(
	param0, 
	param1
	);
	ld.param.f64 	%fd53, [retval0];
	} // callseq 1
	setp.lt.s32 	%p23, %r13, 0;
	neg.f64 	%fd55, %fd53;
	selp.f64 	%fd56, %fd55, %fd53, %p21;
	selp.f64 	%fd57, %fd56, %fd53, %p23;
	setp.eq.f64 	%p24, %fd10, 0d0000000000000000;
	selp.b32 	%r33, %r13, 0, %p21;
	or.b32  	%r34, %r33, 2146435072;
	selp.b32 	%r35, %r34, %r33, %p20;
	mov.b32 	%r36, 0;
	mov.b64 	%fd58, {%r36, %r35};
	selp.f64 	%fd87, %fd58, %fd57, %p24;
	add.f64 	%fd59, %fd10, 0d4000000000000000;
	{
	.reg .b32 %temp; 
	mov.b64 	{%temp, %r37}, %fd59;
	}
	and.b32  	%r38, %r37, 2146435072;
	setp.ne.s32 	%p25, %r38, 2146435072;
	@%p25 bra 	$L__BB0_14;
	setp.num.f64 	%p26, %fd10, %fd10;
	@%p26 bra 	$L__BB0_12;
	mov.f64 	%fd60, 0d4000000000000000;
	add.rn.f64 	%fd87, %fd10, %fd60;
	bra.uni 	$L__BB0_14;
$L__BB0_12:
	setp.neu.f64 	%p27, %fd11, 0d7FF0000000000000;
	@%p27 bra 	$L__BB0_14;
	or.b32  	%r39, %r3, -2147483648;
	selp.b32 	%r40, %r39, %r3, %p1;
	selp.b32 	%r41, %r40, %r3, %p23;
	mov.b32 	%r42, 0;
	mov.b64 	%fd87, {%r42, %r41};
$L__BB0_14:
	setp.eq.f64 	%p32, %fd10, 0d3FF0000000000000;
	selp.f64 	%fd61, 0d3FF0000000000000, %fd87, %p32;
	setp.eq.f64 	%p33, %fd4, 0d3FF0000000000000;
	selp.f64 	%fd62, 0d3FF0000000000000, %fd86, %p33;
	add.f64 	%fd16, %fd62, %fd61;
	ld.global.f64 	%fd63, [%rd3+-16];
	ld.global.f64 	%fd64, [%rd10];
	sub.f64 	%fd17, %fd63, %fd64;
	{
	.reg .b32 %temp; 
	mov.b64 	{%temp, %r14}, %fd17;
	}
	abs.f64 	%fd18, %fd17;
	{ // callseq 2, 0
	.param .b64 param0;
	st.param.f64 	[param0], %fd18;
	.param .b64 param1;
	st.param.f64 	[param1], 0d4000000000000000;
	.param .b64 retval0;
	call.uni (retval0), 
	__internal_accurate_pow, 
	(
	param0, 
	param1
	);
	ld.param.f64 	%fd65, [retval0];
	} // callseq 2
	setp.lt.s32 	%p34, %r14, 0;
	neg.f64 	%fd67, %fd65;
	selp.f64 	%fd68, %fd67, %fd65, %p21;
	selp.f64 	%fd69, %fd68, %fd65, %p34;
	setp.eq.f64 	%p35, %fd17, 0d0000000000000000;
	selp.b32 	%r43, %r14, 0, %p21;
	or.b32  	%r44, %r43, 2146435072;
	selp.b32 	%r45, %r44, %r43, %p20;
	mov.b32 	%r46, 0;
	mov.b64 	%fd70, {%r46, %r45};
	selp.f64 	%fd88, %fd70, %fd69, %p35;
	add.f64 	%fd71, %fd17, 0d4000000000000000;
	{
	.reg .b32 %temp; 
	mov.b64 	{%temp, %r47}, %fd71;
	}
	and.b32  	%r48, %r47, 2146435072;
	setp.ne.s32 	%p36, %r48, 2146435072;
	@%p36 bra 	$L__BB0_19;
	setp.num.f64 	%p37, %fd17, %fd17;
	@%p37 bra 	$L__BB0_17;
	mov.f64 	%fd72, 0d4000000000000000;
	add.rn.f64 	%fd88, %fd17, %fd72;
	bra.uni 	$L__BB0_19;
$L__BB0_17:
	setp.neu.f64 	%p38, %fd18, 0d7FF0000000000000;
	@%p38 bra 	$L__BB0_19;
	or.b32  	%r49, %r3, -2147483648;
	selp.b32 	%r50, %r49, %r3, %p1;
	selp.b32 	%r51, %r50, %r3, %p34;
	mov.b32 	%r52, 0;
	mov.b64 	%fd88, {%r52, %r51};
$L__BB0_19:
	setp.eq.f64 	%p40, %fd17, 0d3FF0000000000000;
	selp.f64 	%fd73, 0d3FF0000000000000, %fd88, %p40;
	add.f64 	%fd23, %fd16, %fd73;
	ld.global.f64 	%fd74, [%rd3+-8];
	mul.f64 	%fd75, %fd74, 0d3DD258775E37FA03;
	ld.global.f64 	%fd76, [%rd10+8];
	mul.f64 	%fd24, %fd75, %fd76;
	{
	.reg .b32 %temp; 
	mov.b64 	{%temp, %r15}, %fd23;
	}
	abs.f64 	%fd25, %fd23;
	setp.neu.f64 	%p41, %fd23, 0d0000000000000000;
	@%p41 bra 	$L__BB0_21;
	setp.lt.s32 	%p43, %r4, 0;
	setp.eq.s32 	%p44, %r5, 1073741824;
	selp.b32 	%r53, %r15, 0, %p44;
	or.b32  	%r54, %r53, 2146435072;
	selp.b32 	%r55, %r54, %r53, %p43;
	mov.b32 	%r56, 0;
	mov.b64 	%fd90, {%r56, %r55};
	bra.uni 	$L__BB0_22;
$L__BB0_21:
	setp.lt.s32 	%p42, %r15, 0;
	{ // callseq 3, 0
	.param .b64 param0;
	st.param.f64 	[param0], %fd25;
	.param .b64 param1;
	st.param.f64 	[param1], 0d3FF8000000000000;
	.param .b64 retval0;
	call.uni (retval0), 
	__internal_accurate_pow, 
	(
	param0, 
	param1
	);
	ld.param.f64 	%fd77, [retval0];
	} // callseq 3
	selp.f64 	%fd90, 0dFFF8000000000000, %fd77, %p42;
$L__BB0_22:
	add.f64 	%fd79, %fd23, 0d3FF8000000000000;
	{
	.reg .b32 %temp; 
	mov.b64 	{%temp, %r57}, %fd79;
	}
	and.b32  	%r58, %r57, 2146435072;
	setp.ne.s32 	%p45, %r58, 2146435072;
	@%p45 bra 	$L__BB0_27;
	setp.num.f64 	%p46, %fd23, %fd23;
	@%p46 bra 	$L__BB0_25;
	mov.f64 	%fd80, 0d3FF8000000000000;
	add.rn.f64 	%fd90, %fd23, %fd80;
	bra.uni 	$L__BB0_27;
$L__BB0_25:
	setp.neu.f64 	%p47, %fd25, 0d7FF0000000000000;
	@%p47 bra 	$L__BB0_27;
	setp.lt.s32 	%p48, %r15, 0;
	or.b32  	%r59, %r6, -2147483648;
	selp.b32 	%r60, %r59, %r6, %p2;
	selp.b32 	%r61, %r60, %r6, %p48;
	mov.b32 	%r62, 0;
	mov.b64 	%fd90, {%r62, %r61};
$L__BB0_27:
	setp.eq.f64 	%p49, %fd23, 0d3FF0000000000000;
	selp.f64 	%fd81, 0d3FF0000000000000, %fd90, %p49;
	div.rn.f64 	%fd82, %fd24, %fd81;
	fma.rn.f64 	%fd93, %fd82, %fd4, %fd93;
	st.global.f64 	[%rd3], %fd93;
	fma.rn.f64 	%fd92, %fd82, %fd10, %fd92;
	st.global.f64 	[%rd3+8], %fd92;
	fma.rn.f64 	%fd91, %fd82, %fd17, %fd91;
	st.global.f64 	[%rd3+16], %fd91;
$L__BB0_28:
	add.s32 	%r65, %r65, 1;
	setp.ne.s32 	%p50, %r65, 0;
	add.s32 	%r64, %r64, 1;
	add.s64 	%rd10, %rd10, 56;
	@%p50 bra 	$L__BB0_3;
	add.s32 	%r63, %r63, 1;
	setp.ne.s32 	%p51, %r63, %r19;
	@%p51 bra 	$L__BB0_2;
$L__BB0_30:
	ret;

}
	// .globl	_Z15printStatisticsP10Particle_siP9results_s
.visible .entry _Z15printStatisticsP10Particle_siP9results_s(
	.param .u64 .ptr .align 1 _Z15printStatisticsP10Particle_siP9results_s_param_0,
	.param .u32 _Z15printStatisticsP10Particle_siP9results_s_param_1,
	.param .u64 .ptr .align 1 _Z15printStatisticsP10Particle_siP9results_s_param_2
)
{
	.reg .pred 	%p<25>;
	.reg .b32 	%r<18>;
	.reg .b32 	%f<37>;
	.reg .b64 	%rd<15>;
	.reg .b64 	%fd<128>;
	// demoted variable
	.shared .align 4 .b8 _ZZ15printStatisticsP10Particle_siP9results_sE3sfx[1024];
	// demoted variable
	.shared .align 4 .b8 _ZZ15printStatisticsP10Particle_siP9results_sE3sfy[1024];
	// demoted variable
	.shared .align 4 .b8 _ZZ15printStatisticsP10Particle_siP9results_sE3sfz[1024];
	ld.param.u64 	%rd9, [_Z15printStatisticsP10Particle_siP9results_s_param_0];
	ld.param.u32 	%r4, [_Z15printStatisticsP10Particle_siP9results_s_param_1];
	ld.param.u64 	%rd10, [_Z15printStatisticsP10Particle_siP9results_s_param_2];
	cvta.to.global.u64 	%rd1, %rd9;
	cvta.to.global.u64 	%rd2, %rd10;
	mov.f32 	%f34, 0f00000000;
	st.global.v2.f32 	[%rd2], {%f34, %f34};
	mov.b32 	%r5, 0;
	st.global.u32 	[%rd2+8], %r5;
	ld.global.f64 	%fd97, [%rd1+32];
	st.global.f64 	[%rd2+24], %fd97;
	st.global.f64 	[%rd2+16], %fd97;
	ld.global.f64 	%fd100, [%rd1+40];
	st.global.f64 	[%rd2+40], %fd100;
	st.global.f64 	[%rd2+32], %fd100;
	ld.global.f64 	%fd104, [%rd1+48];
	st.global.f64 	[%rd2+56], %fd104;
	st.global.f64 	[%rd2+48], %fd104;
	setp.lt.s32 	%p1, %r4, 1;
	mov.f32 	%f35, %f34;
	mov.f32 	%f36, %f34;
	@%p1 bra 	$L__BB1_43;
	setp.eq.s32 	%p2, %r4, 1;
	mov.f64 	%fd121, 0d0000000000000000;
	mov.b64 	%rd14, 0;
	mov.f64 	%fd102, %fd104;
	mov.f64 	%fd99, %fd100;
	mov.f64 	%fd96, %fd97;
	mov.f64 	%fd122, %fd121;
	mov.f64 	%fd123, %fd121;
	@%p2 bra 	$L__BB1_29;
	and.b32  	%r6, %r4, 2147483646;
	neg.s32 	%r17, %r6;
	add.s64 	%rd13, %rd1, 104;
	mov.f32 	%f36, 0f00000000;
	mov.f64 	%fd102, %fd104;
	mov.f64 	%fd99, %fd100;
	mov.f64 	%fd96, %fd97;
	mov.f32 	%f35, %f36;
	mov.f32 	%f34, %f36;
$L__BB1_3:
	ld.global.f64 	%fd10, [%rd13+-72];
	setp.geu.f64 	%p3, %fd96, %fd10;
	mov.f64 	%fd95, %fd10;
	@%p3 bra 	$L__BB1_5;
	st.global.f64 	[%rd2+16], %fd10;
	ld.global.f64 	%fd95, [%rd13+-72];
	mov.f64 	%fd96, %fd10;
$L__BB1_5:
	setp.leu.f64 	%p4, %fd97, %fd95;
	@%p4 bra 	$L__BB1_7;
	st.global.f64 	[%rd2+24], %fd95;
	mov.f64 	%fd97, %fd95;
$L__BB1_7:
	ld.global.f64 	%fd15, [%rd13+-64];
	setp.geu.f64 	%p5, %fd99, %fd15;
	mov.f64 	%fd98, %fd15;
	@%p5 bra 	$L__BB1_9;
	st.global.f64 	[%rd2+32], %fd15;
	ld.global.f64 	%fd98, [%rd13+-64];
	mov.f64 	%fd99, %fd15;
$L__BB1_9:
	setp.leu.f64 	%p6, %fd100, %fd98;
	@%p6 bra 	$L__BB1_11;
	st.global.f64 	[%rd2+40], %fd98;
	mov.f64 	%fd100, %fd98;
$L__BB1_11:
	ld.global.f64 	%fd20, [%rd13+-56];
	setp.geu.f64 	%p7, %fd102, %fd20;
	mov.f64 	%fd101, %fd20;
	@%p7 bra 	$L__BB1_13;
	st.global.f64 	[%rd2+48], %fd20;
	ld.global.f64 	%fd101, [%rd13+-56];
	mov.f64 	%fd102, %fd20;
$L__BB1_13:
	setp.leu.f64 	%p8, %fd104, %fd101;
	mov.f64 	%fd103, %fd101;
	@%p8 bra 	$L__BB1_15;
	st.global.f64 	[%rd2+56], %fd101;
	ld.global.f64 	%fd103, [%rd13+-56];
	mov.f64 	%fd104, %fd101;
$L__BB1_15:
	ld.global.f64 	%fd68, [%rd13+-72];
	cvt.f64.f32 	%fd69, %f34;
	add.f64 	%fd70, %fd68, %fd69;
	cvt.rn.f32.f64 	%f4, %fd70;
	ld.global.f64 	%fd71, [%rd13+-64];
	cvt.f64.f32 	%fd72, %f35;
	add.f64 	%fd73, %fd71, %fd72;
	cvt.rn.f32.f64 	%f5, %fd73;
	cvt.f64.f32 	%fd74, %f36;
	add.f64 	%fd75, %fd103, %fd74;
	cvt.rn.f32.f64 	%f6, %fd75;
	ld.global.f64 	%fd27, [%rd13+-16];
	setp.geu.f64 	%p9, %fd96, %fd27;
	mov.f64 	%fd105, %fd27;
	@%p9 bra 	$L__BB1_17;
	st.global.f64 	[%rd2+16], %fd27;
	ld.global.f64 	%fd105, [%rd13+-16];
	mov.f64 	%fd96, %fd27;
$L__BB1_17:
	setp.leu.f64 	%p10, %fd97, %fd105;
	@%p10 bra 	$L__BB1_19;
	st.global.f64 	[%rd2+24], %fd105;
	mov.f64 	%fd97, %fd105;
$L__BB1_19:
	ld.global.f64 	%fd32, [%rd13+-8];
	setp.geu.f64 	%p11, %fd99, %fd32;
	mov.f64 	%fd108, %fd32;
	@%p11 bra 	$L__BB1_21;
	st.global.f64 	[%rd2+32], %fd32;
	ld.global.f64 	%fd108, [%rd13+-8];
	mov.f64 	%fd99, %fd32;
$L__BB1_21:
	setp.leu.f64 	%p12, %fd100, %fd108;
	@%p12 bra 	$L__BB1_23;
	st.global.f64 	[%rd2+40], %fd108;
	mov.f64 	%fd100, %fd108;
$L__BB1_23:
	ld.global.f64 	%fd37, [%rd13];
	setp.geu.f64 	%p13, %fd102, %fd37;
	mov.f64 	%fd111, %fd37;
	@%p13 bra 	$L__BB1_25;
	st.global.f64 	[%rd2+48], %fd37;
	ld.global.f64 	%fd111, [%rd13];
	mov.f64 	%fd102, %fd37;
$L__BB1_25:
	setp.leu.f64 	%p14, %fd104, %fd111;
	mov.f64 	%fd113, %fd111;
	@%p14 bra 	$L__BB1_27;
	st.global.f64 	[%rd2+56], %fd111;
	ld.global.f64 	%fd113, [%rd13];
	mov.f64 	%fd104, %fd111;
$L__BB1_27:
	ld.global.f64 	%fd76, [%rd13+-16];
	cvt.f64.f32 	%fd77, %f4;
	add.f64 	%fd78, %fd76, %fd77;
	cvt.rn.f32.f64 	%f34, %fd78;
	ld.global.f64 	%fd79, [%rd13+-8];
	cvt.f64.f32 	%fd80, %f5;
	add.f64 	%fd81, %fd79, %fd80;
	cvt.rn.f32.f64 	%f35, %fd81;
	cvt.f64.f32 	%fd82, %f6;
	add.f64 	%fd83, %fd113, %fd82;
	cvt.rn.f32.f64 	%f36, %fd83;
	add.s32 	%r17, %r17, 2;
	add.s64 	%rd13, %rd13, 112;
	setp.ne.s32 	%p15, %r17, 0;
	@%p15 bra 	$L__BB1_3;
	cvt.u64.u32 	%rd14, %r6;
	cvt.f64.f32 	%fd123, %f34;
	cvt.f64.f32 	%fd122, %f35;
	cvt.f64.f32 	%fd121, %f36;
$L__BB1_29:
	and.b32  	%r8, %r4, 1;
	setp.eq.b32 	%p16, %r8, 1;
	not.pred 	%p17, %p16;
	@%p17 bra 	$L__BB1_43;
	mad.lo.s64 	%rd12, %rd14, 56, %rd1;
	add.s64 	%rd8, %rd12, 32;
	ld.global.f64 	%fd124, [%rd12+32];
	setp.geu.f64 	%p18, %fd96, %fd124;
	@%p18 bra 	$L__BB1_32;
	st.global.f64 	[%rd2+16], %fd124;
	ld.global.f64 	%fd124, [%rd8];
$L__BB1_32:
	setp.leu.f64 	%p19, %fd97, %fd124;
	@%p19 bra 	$L__BB1_34;
	st.global.f64 	[%rd2+24], %fd124;
$L__BB1_34:
	ld.global.f64 	%fd125, [%rd8+8];
	setp.geu.f64 	%p20, %fd99, %fd125;
	@%p20 bra 	$L__BB1_36;
	st.global.f64 	[%rd2+32], %fd125;
	ld.global.f64 	%fd125, [%rd8+8];
$L__BB1_36:
	setp.leu.f64 	%p21, %fd100, %fd125;
	@%p21 bra 	$L__BB1_38;
	st.global.f64 	[%rd2+40], %fd125;
$L__BB1_38:
	ld.global.f64 	%fd127, [%rd8+16];
	setp.geu.f64 	%p22, %fd102, %fd127;
	@%p22 bra 	$L__BB1_40;
	st.global.f64 	[%rd2+48], %fd127;
	ld.global.f64 	%fd127, [%rd8+16];
$L__BB1_40:
	setp.leu.f64 	%p23, %fd104, %fd127;
	@%p23 bra 	$L__BB1_42;
	st.global.f64 	[%rd2+56], %fd127;
	ld.global.f64 	%fd127, [%rd8+16];
$L__BB1_42:
	ld.global.f64 	%fd84, [%rd8];
	add.f64 	%fd85, %fd84, %fd123;
	cvt.rn.f32.f64 	%f34, %fd85;
	ld.global.f64 	%fd86, [%rd8+8];
	add.f64 	%fd87, %fd86, %fd122;
	cvt.rn.f32.f64 	%f35, %fd87;
	add.f64 	%fd88, %fd127, %fd121;
	cvt.rn.f32.f64 	%f36, %fd88;
$L__BB1_43:
	mov.u32 	%r9, %tid.x;
	shl.b32 	%r10, %r9, 2;
	mov.u32 	%r11, _ZZ15printStatisticsP10Particle_siP9results_sE3sfx;
	add.s32 	%r12, %r11, %r10;
	st.shared.f32 	[%r12], %f34;
	mov.u32 	%r13, _ZZ15printStatisticsP10Particle_siP9results_sE3sfy;
	add.s32 	%r14, %r13, %r10;
	st.shared.f32 	[%r14], %f35;
	mov.u32 	%r15, _ZZ15printStatisticsP10Particle_siP9results_sE3sfz;
	add.s32 	%r16, %r15, %r10;
	st.shared.f32 	[%r16], %f36;
	bar.sync 	0;
	setp.ne.s32 	%p24, %r9, 0;
	@%p24 bra 	$L__BB1_45;
	ld.shared.f32 	%f22, [_ZZ15printStatisticsP10Particle_siP9results_sE3sfx];
	atom.global.add.f32 	%f23, [%rd2], %f22;
	ld.shared.f32 	%f24, [_ZZ15printStatisticsP10Particle_siP9results_sE3sfy];
	atom.global.add.f32 	%f25, [%rd2+4], %f24;
	ld.shared.f32 	%f26, [_ZZ15printStatisticsP10Particle_siP9results_sE3sfz];
	atom.global.add.f32 	%f27, [%rd2+8], %f26;
$L__BB1_45:
	ret;

}
.func  (.param .b64 func_retval0) __internal_accurate_pow(
	.param .b64 __internal_accurate_pow_param_0,
	.param .b64 __internal_accurate_pow_param_1
)
{
	.reg .pred 	%p<8>;
	.reg .b32 	%r<49>;
	.reg .b32 	%f<3>;
	.reg .b64 	%fd<109>;

	ld.param.f64 	%fd10, [__internal_accurate_pow_param_0];
	ld.param.f64 	%fd11, [__internal_accurate_pow_param_1];
	{
	.reg .b32 %temp; 
	mov.b64 	{%temp, %r46}, %fd10;
	}
	{
	.reg .b32 %temp; 
	mov.b64 	{%r45, %temp}, %fd10;
	}
	shr.u32 	%r47, %r46, 20;
	setp.gt.u32 	%p1, %r46, 1048575;
	@%p1 bra 	$L__BB2_2;
	mul.f64 	%fd12, %fd10, 0d4350000000000000;
	{
	.reg .b32 %temp; 
	mov.b64 	{%temp, %r46}, %fd12;
	}
	{
	.reg .b32 %temp; 
	mov.b64 	{%r45, %temp}, %fd12;
	}
	shr.u32 	%r16, %r46, 20;
	add.s32 	%r47, %r16, -54;
$L__BB2_2:
	add.s32 	%r48, %r47, -1023;
	and.b32  	%r17, %r46, -2146435073;
	or.b32  	%r18, %r17, 1072693248;
	mov.b64 	%fd107, {%r45, %r18};
	setp.lt.u32 	%p2, %r18, 1073127583;
	@%p2 bra 	$L__BB2_4;
	{
	.reg .b32 %temp; 
	mov.b64 	{%r19, %temp}, %fd107;
	}
	{
	.reg .b32 %temp; 
	mov.b64 	{%temp, %r20}, %fd107;
	}
	add.s32 	%r21, %r20, -1048576;
	mov.b64 	%fd107, {%r19, %r21};
	add.s32 	%r48, %r47, -1022;
$L__BB2_4:
	add.f64 	%fd13, %fd107, 0dBFF0000000000000;
	add.f64 	%fd14, %fd107, 0d3FF0000000000000;
	rcp.approx.ftz.f64 	%fd15, %fd14;
	neg.f64 	%fd16, %fd14;
	fma.rn.f64 	%fd17, %fd16, %fd15, 0d3FF0000000000000;
	fma.rn.f64 	%fd18, %fd17, %fd17, %fd17;
	fma.rn.f64 	%fd19, %fd18, %fd15, %fd15;
	mul.f64 	%fd20, %fd13, %fd19;
	fma.rn.f64 	%fd21, %fd13, %fd19, %fd20;
	mul.f64 	%fd22, %fd21, %fd21;
	fma.rn.f64 	%fd23, %fd22, 0d3EB0F5FF7D2CAFE2, 0d3ED0F5D241AD3B5A;
	fma.rn.f64 	%fd24, %fd23, %fd22, 0d3EF3B20A75488A3F;
	fma.rn.f64 	%fd25, %fd24, %fd22, 0d3F1745CDE4FAECD5;
	fma.rn.f64 	%fd26, %fd25, %fd22, 0d3F3C71C7258A578B;
	fma.rn.f64 	%fd27, %fd26, %fd22, 0d3F6249249242B910;
	fma.rn.f64 	%fd28, %fd27, %fd22, 0d3F89999999999DFB;
	sub.f64 	%fd29, %fd13, %fd21;
	add.f64 	%fd30, %fd29, %fd29;
	neg.f64 	%fd31, %fd21;
	fma.rn.f64 	%fd32, %fd31, %fd13, %fd30;
	mul.f64 	%fd33, %fd19, %fd32;
	fma.rn.f64 	%fd34, %fd22, %fd28, 0d3FB5555555555555;
	mov.f64 	%fd35, 0d3FB5555555555555;
	sub.f64 	%fd36, %fd35, %fd34;
	fma.rn.f64 	%fd37, %fd22, %fd28, %fd36;
	add.f64 	%fd38, %fd37, 0dBC46A4CB00B9E7B0;
	add.f64 	%fd39, %fd34, %fd38;
	sub.f64 	%fd40, %fd34, %fd39;
	add.f64 	%fd41, %fd38, %fd40;
	mul.rn.f64 	%fd42, %fd21, %fd21;
	neg.f64 	%fd43, %fd42;
	fma.rn.f64 	%fd44, %fd21, %fd21, %fd43;
	{
	.reg .b32 %temp; 
	mov.b64 	{%r22, %temp}, %fd33;
	}
	{
	.reg .b32 %temp; 
	mov.b64 	{%temp, %r23}, %fd33;
	}
	add.s32 	%r24, %r23, 1048576;
	mov.b64 	%fd45, {%r22, %r24};
	fma.rn.f64 	%fd46, %fd21, %fd45, %fd44;
	mul.rn.f64 	%fd47, %fd42, %fd21;
	neg.f64 	%fd48, %fd47;
	fma.rn.f64 	%fd49, %fd42, %fd21, %fd48;
	fma.rn.f64 	%fd50, %fd42, %fd33, %fd49;
	fma.rn.f64 	%fd51, %fd46, %fd21, %fd50;
	mul.rn.f64 	%fd52, %fd39, %fd47;
	neg.f64 	%fd53, %fd52;
	fma.rn.f64 	%fd54, %fd39, %fd47, %fd53;
	fma.rn.f64 	%fd55, %fd39, %fd51, %fd54;
	fma.rn.f64 	%fd56, %fd41, %fd47, %fd55;
	add.f64 	%fd57, %fd52, %fd56;
	sub.f64 	%fd58, %fd52, %fd57;
	add.f64 	%fd59, %fd56, %fd58;
	add.f64 	%fd60, %fd21, %fd57;
	sub.f64 	%fd61, %fd21, %fd60;
	add.f64 	%fd62, %fd57, %fd61;
	add.f64 	%fd63, %fd59, %fd62;
	add.f64 	%fd64, %fd33, %fd63;
	add.f64 	%fd65, %fd60, %fd64;
	sub.f64 	%fd66, %fd60, %fd65;
	add.f64 	%fd67, %fd64, %fd66;
	xor.b32  	%r25, %r48, -2147483648;
	mov.b32 	%r26, 1127219200;
	mov.b64 	%fd68, {%r25, %r26};
	mov.b32 	%r27, -2147483648;
	mov.b64 	%fd69, {%r27, %r26};
	sub.f64 	%fd70, %fd68, %fd69;
	fma.rn.f64 	%fd71, %fd70, 0d3FE62E42FEFA39EF, %fd65;
	fma.rn.f64 	%fd72, %fd70, 0dBFE62E42FEFA39EF, %fd71;
	sub.f64 	%fd73, %fd72, %fd65;
	sub.f64 	%fd74, %fd67, %fd73;
	fma.rn.f64 	%fd75, %fd70, 0d3C7ABC9E3B39803F, %fd74;
	add.f64 	%fd76, %fd71, %fd75;
	sub.f64 	%fd77, %fd71, %fd76;
	add.f64 	%fd78, %fd75, %fd77;
	{
	.reg .b32 %temp; 
	mov.b64 	{%temp, %r28}, %fd11;
	}
	{
	.reg .b32 %temp; 
	mov.b64 	{%r29, %temp}, %fd11;
	}
	shl.b32 	%r30, %r28, 1;
	setp.gt.u32 	%p3, %r30, -33554433;
	and.b32  	%r31, %r28, -15728641;
	selp.b32 	%r32, %r31, %r28, %p3;
	mov.b64 	%fd79, {%r29, %r32};
	mul.rn.f64 	%fd80, %fd76, %fd79;
	neg.f64 	%fd81, %fd80;
	fma.rn.f64 	%fd82, %fd76, %fd79, %fd81;
	fma.rn.f64 	%fd83, %fd78, %fd79, %fd82;
	add.f64 	%fd4, %fd80, %fd83;
	sub.f64 	%fd84, %fd80, %fd4;
	add.f64 	%fd5, %fd83, %fd84;
	fma.rn.f64 	%fd85, %fd4, 0d3FF71547652B82FE, 0d4338000000000000;
	{
	.reg .b32 %temp; 
	mov.b64 	{%r13, %temp}, %fd85;
	}
	mov.f64 	%fd86, 0dC338000000000000;
	add.rn.f64 	%fd87, %fd85, %fd86;
	fma.rn.f64 	%fd88, %fd87, 0dBFE62E42FEFA39EF, %fd4;
	fma.rn.f64 	%fd89, %fd87, 0dBC7ABC9E3B39803F, %fd88;
	fma.rn.f64 	%fd90, %fd89, 0d3E5ADE1569CE2BDF, 0d3E928AF3FCA213EA;
	fma.rn.f64 	%fd91, %fd90, %fd89, 0d3EC71DEE62401315;
	fma.rn.f64 	%fd92, %fd91, %fd89, 0d3EFA01997C89EB71;
	fma.rn.f64 	%fd93, %fd92, %fd89, 0d3F2A01A014761F65;
	fma.rn.f64 	%fd94, %fd93, %fd89, 0d3F56C16C1852B7AF;
	fma.rn.f64 	%fd95, %fd94, %fd89, 0d3F81111111122322;
	fma.rn.f64 	%fd96, %fd95, %fd89, 0d3FA55555555502A1;
	fma.rn.f64 	%fd97, %fd96, %fd89, 0d3FC5555555555511;
	fma.rn.f64 	%fd98, %fd97, %fd89, 0d3FE000000000000B;
	fma.rn.f64 	%fd99, %fd98, %fd89, 0d3FF0000000000000;
	fma.rn.f64 	%fd100, %fd99, %fd89, 0d3FF0000000000000;
	{
	.reg .b32 %temp; 
	mov.b64 	{%r14, %temp}, %fd100;
	}
	{
	.reg .b32 %temp; 
	mov.b64 	{%temp, %r15}, %fd100;
	}
	shl.b32 	%r33, %r13, 20;
	add.s32 	%r34, %r33, %r15;
	mov.b64 	%fd108, {%r14, %r34};
	{
	.reg .b32 %temp; 
	mov.b64 	{%temp, %r35}, %fd4;
	}
	mov.b32 	%f2, %r35;
	abs.f32 	%f1, %f2;
	setp.lt.f32 	%p4, %f1, 0f4086232B;
	@%p4 bra 	$L__BB2_7;
	setp.lt.f64 	%p5, %fd4, 0d0000000000000000;
	add.f64 	%fd101, %fd4, 0d7FF0000000000000;
	selp.f64 	%fd108, 0d0000000000000000, %fd101, %p5;
	setp.geu.f32 	%p6, %f1, 0f40874800;
	@%p6 bra 	$L__BB2_7;
	shr.u32 	%r36, %r13, 31;
	add.s32 	%r37, %r13, %r36;
	shr.s32 	%r38, %r37, 1;
	shl.b32 	%r39, %r38, 20;
	add.s32 	%r40, %r15, %r39;
	mov.b64 	%fd102, {%r14, %r40};
	sub.s32 	%r41, %r13, %r38;
	shl.b32 	%r42, %r41, 20;
	add.s32 	%r43, %r42, 1072693248;
	mov.b32 	%r44, 0;
	mov.b64 	%fd103, {%r44, %r43};
	mul.f64 	%fd108, %fd103, %fd102;
$L__BB2_7:
	abs.f64 	%fd104, %fd108;
	setp.eq.f64 	%p7, %fd104, 0d7FF0000000000000;
	fma.rn.f64 	%fd105, %fd108, %fd5, %fd108;
	selp.f64 	%fd106, %fd108, %fd105, %p7;
	st.param.f64 	[func_retval0], %fd106;
	ret;

}


// ===== COMPILED SASS (sm_100) =====

	.target	sm_100

	.elftype	@"ET_EXEC"


//--------------------- .note.nv.tkinfo           --------------------------
	.section	.note.nv.tkinfo,"",@"SHT_NOTE"
	.sectionflags	@"SHF_NOTE_NV_TKINFO"
	.tkinfo
        /*0018*/ 	.word	0x00000002
        /*0030*/ 	.string	""
        /*0030*/ 	.string	"ptxas"
        /*0030*/ 	.string	"Cuda compilation tools, release 13.0, V13.0.88"
        /*0030*/ 	.string	"Build cuda_13.0.r13.0/compiler.36424714_0"
        /*0030*/ 	.string	"-arch sm_100 -m 64 "



//--------------------- .note.nv.cuinfo           --------------------------
	.section	.note.nv.cuinfo,"",@"SHT_NOTE"
	.sectionflags	@"SHF_NOTE_NV_CUINFO"
        /*0018*/ 	.short	0x0002
        /*001a*/ 	.short	0x0064
        /*001c*/ 	.short	0x0082
	.zero		2


//--------------------- .nv.info                  --------------------------
	.section	.nv.info,"",@"SHT_CUDA_INFO"
	.align	4


	//----- nvinfo : EIATTR_REGCOUNT
	.align		4
        /*0000*/ 	.byte	0x04, 0x2f
        /*0002*/ 	.short	(.L_1 - .L_0)
	.align		4
.L_0:
        /*0004*/ 	.word	index@(_Z26computeGravitationalForcesP10Particle_si)
        /*0008*/ 	.word	0x0000002e


	//----- nvinfo : EIATTR_FRAME_SIZE
	.align		4
.L_1:
        /*000c*/ 	.byte	0x04, 0x11
        /*000e*/ 	.short	(.L_3 - .L_2)
	.align		4
.L_2:
        /*0010*/ 	.word	index@($_Z26computeGravitationalForcesP10Particle_si$__internal_accurate_pow)
        /*0014*/ 	.word	0x00000000


	//----- nvinfo : EIATTR_FRAME_SIZE
	.align		4
.L_3:
        /*0018*/ 	.byte	0x04, 0x11
        /*001a*/ 	.short	(.L_5 - .L_4)
	.align		4
.L_4:
        /*001c*/ 	.word	index@($__internal_0_$__cuda_sm20_div_rn_f64_full)
        /*0020*/ 	.word	0x00000000


	//----- nvinfo : EIATTR_FRAME_SIZE
	.align		4
.L_5:
        /*0024*/ 	.byte	0x04, 0x11
        /*0026*/ 	.short	(.L_7 - .L_6)
	.align		4
.L_6:
        /*0028*/ 	.word	index@(_Z26computeGravitationalForcesP10Particle_si)
        /*002c*/ 	.word	0x00000000


	//----- nvinfo : EIATTR_REGCOUNT
	.align		4
.L_7:
        /*0030*/ 	.byte	0x04, 0x2f
        /*0032*/ 	.short	(.L_9 - .L_8)
	.align		4
.L_8:
        /*0034*/ 	.word	index@(_Z15printStatisticsP10Particle_siP9results_s)
        /*0038*/ 	.word	0x00000020


	//----- nvinfo : EIATTR_FRAME_SIZE
	.align		4
.L_9:
        /*003c*/ 	.byte	0x04, 0x11
        /*003e*/ 	.short	(.L_11 - .L_10)
	.align		4
.L_10:
        /*0040*/ 	.word	index@(_Z15printStatisticsP10Particle_siP9results_s)
        /*0044*/ 	.word	0x00000000


	//----- nvinfo : EIATTR_MIN_STACK_SIZE
	.align		4
.L_11:
        /*0048*/ 	.byte	0x04, 0x12
        /*004a*/ 	.short	(.L_13 - .L_12)
	.align		4
.L_12:
        /*004c*/ 	.word	index@(_Z15printStatisticsP10Particle_siP9results_s)
        /*0050*/ 	.word	0x00000000


	//----- nvinfo : EIATTR_MIN_STACK_SIZE
	.align		4
.L_13:
        /*0054*/ 	.byte	0x04, 0x12
        /*0056*/ 	.short	(.L_15 - .L_14)
	.align		4
.L_14:
        /*0058*/ 	.word	index@(_Z26computeGravitationalForcesP10Particle_si)
        /*005c*/ 	.word	0x00000000
.L_15:


//--------------------- .nv.compat                --------------------------
	.section	.nv.compat,"",@"SHT_CUDA_COMPAT_INFO"
	.align	4
        /*0000*/ 	.byte	0x02, 0x09, 0x00, 0x00, 0x02, 0x02, 0x01, 0x00, 0x02, 0x05, 0x05, 0x00, 0x03, 0x07, 0x01, 0x01
        /*0010*/ 	.byte	0x02, 0x03, 0x00, 0x00, 0x02, 0x06, 0x01, 0x00, 0x04, 0x0b, 0x08, 0x00, 0x01, 0x00, 0x00, 0x00
        /*0020*/ 	.byte	0x00, 0x00, 0x00, 0x00


//--------------------- .nv.info._Z15printStatisticsP10Particle_siP9results_s --------------------------
	.section	.nv.info._Z15printStatisticsP10Particle_siP9results_s,"",@"SHT_CUDA_INFO"
	.sectionflags	@""
	.align	4


	//----- nvinfo : EIATTR_CUDA_API_VERSION
	.align		4
        /*0000*/ 	.byte	0x04, 0x37
        /*0002*/ 	.short	(.L_17 - .L_16)
.L_16:
        /*0004*/ 	.word	0x00000082


	//----- nvinfo : EIATTR_KPARAM_INFO
	.align		4
.L_17:
        /*0008*/ 	.byte	0x04, 0x17
        /*000a*/ 	.short	(.L_19 - .L_18)
.L_18:
        /*000c*/ 	.word	0x00000000
        /*0010*/ 	.short	0x0002
        /*0012*/ 	.short	0x0010
        /*0014*/ 	.byte	0x00, 0xf5, 0x21, 0x00


	//----- nvinfo : EIATTR_KPARAM_INFO
	.align		4
.L_19:
        /*0018*/ 	.byte	0x04, 0x17
        /*001a*/ 	.short	(.L_21 - .L_20)
.L_20:
        /*001c*/ 	.word	0x00000000
        /*0020*/ 	.short	0x0001
        /*0022*/ 	.short	0x0008
        /*0024*/ 	.byte	0x00, 0xf0, 0x11, 0x00


	//----- nvinfo : EIATTR_KPARAM_INFO
	.align		4
.L_21:
        /*0028*/ 	.byte	0x04, 0x17
        /*002a*/ 	.short	(.L_23 - .L_22)
.L_22:
        /*002c*/ 	.word	0x00000000
        /*0030*/ 	.short	0x0000
        /*0032*/ 	.short	0x0000
        /*0034*/ 	.byte	0x00, 0xf5, 0x21, 0x00


	//----- nvinfo : EIATTR_SPARSE_MMA_MASK
	.align		4
.L_23:
        /*0038*/ 	.byte	0x03, 0x50
        /*003a*/ 	.short	0x0000


	//----- nvinfo : EIATTR_MAXREG_COUNT
	.align		4
        /*003c*/ 	.byte	0x03, 0x1b
        /*003e*/ 	.short	0x00ff


	//----- nvinfo : EIATTR_NUM_BARRIERS
	.align		4
        /*0040*/ 	.byte	0x02, 0x4c
        /*0042*/ 	.byte	0x01
	.zero		1


	//----- nvinfo : EIATTR_MERCURY_ISA_VERSION
	.align		4
        /*0044*/ 	.byte	0x03, 0x5f
        /*0046*/ 	.short	0x0101


	//----- nvinfo : EIATTR_VRC_CTA_INIT_COUNT
	.align		4
        /*0048*/ 	.byte	0x02, 0x4a
	.zero		1
	.zero		1


	//----- nvinfo : EIATTR_EXIT_INSTR_OFFSETS
	.align		4
        /*004c*/ 	.byte	0x04, 0x1c
        /*004e*/ 	.short	(.L_25 - .L_24)


	//   ....[0]....
.L_24:
        /*0050*/ 	.word	0x00000f60


	//   ....[1]....
        /*0054*/ 	.word	0x00000fe0


	//----- nvinfo : EIATTR_CBANK_PARAM_SIZE
	.align		4
.L_25:
        /*0058*/ 	.byte	0x03, 0x19
        /*005a*/ 	.short	0x0018


	//----- nvinfo : EIATTR_PARAM_CBANK
	.align		4
        /*005c*/ 	.byte	0x04, 0x0a
        /*005e*/ 	.short	(.L_27 - .L_26)
	.align		4
.L_26:
        /*0060*/ 	.word	index@(.nv.constant0._Z15printStatisticsP10Particle_siP9results_s)
        /*0064*/ 	.short	0x0380
        /*0066*/ 	.short	0x0018


	//----- nvinfo : EIATTR_SW_WAR
	.align		4
.L_27:
        /*0068*/ 	.byte	0x04, 0x36
        /*006a*/ 	.short	(.L_29 - .L_28)
.L_28:
        /*006c*/ 	.word	0x00000008
.L_29:


//--------------------- .nv.info._Z26computeGravitationalForcesP10Particle_si --------------------------
	.section	.nv.info._Z26computeGravitationalForcesP10Particle_si,"",@"SHT_CUDA_INFO"
	.sectionflags	@""
	.align	4


	//----- nvinfo : EIATTR_CUDA_API_VERSION
	.align		4
        /*0000*/ 	.byte	0x04, 0x37
        /*0002*/ 	.short	(.L_31 - .L_30)
.L_30:
        /*0004*/ 	.word	0x00000082


	//----- nvinfo : EIATTR_KPARAM_INFO
	.align		4
.L_31:
        /*0008*/ 	.byte	0x04, 0x17
        /*000a*/ 	.short	(.L_33 - .L_32)
.L_32:
        /*000c*/ 	.word	0x00000000
        /*0010*/ 	.short	0x0001
        /*0012*/ 	.short	0x0008
        /*0014*/ 	.byte	0x00, 0xf0, 0x11, 0x00


	//----- nvinfo : EIATTR_KPARAM_INFO
	.align		4
.L_33:
        /*0018*/ 	.byte	0x04, 0x17
        /*001a*/ 	.short	(.L_35 - .L_34)
.L_34:
        /*001c*/ 	.word	0x00000000
        /*0020*/ 	.short	0x0000
        /*0022*/ 	.short	0x0000
        /*0024*/ 	.byte	0x00, 0xf5, 0x21, 0x00


	//----- nvinfo : EIATTR_SPARSE_MMA_MASK
	.align		4
.L_35:
        /*0028*/ 	.byte	0x03, 0x50
        /*002a*/ 	.short	0x0000


	//----- nvinfo : EIATTR_MAXREG_COUNT
	.align		4
        /*002c*/ 	.byte	0x03, 0x1b
        /*002e*/ 	.short	0x00ff


	//----- nvinfo : EIATTR_MERCURY_ISA_VERSION
	.align		4
        /*0030*/ 	.byte	0x03, 0x5f
        /*0032*/ 	.short	0x0101


	//----- nvinfo : EIATTR_VRC_CTA_INIT_COUNT
	.align		4
        /*0034*/ 	.byte	0x02, 0x4a
	.zero		1
	.zero		1


	//----- nvinfo : EIATTR_EXIT_INSTR_OFFSETS
	.align		4
        /*0038*/ 	.byte	0x04, 0x1c
        /*003a*/ 	.short	(.L_37 - .L_36)


	//   ....[0]....
.L_36:
        /*003c*/ 	.word	0x00000030


	//   ....[1]....
        /*0040*/ 	.word	0x000009e0


	//----- nvinfo : EIATTR_CRS_STACK_SIZE
	.align		4
.L_37:
        /*0044*/ 	.byte	0x04, 0x1e
        /*0046*/ 	.short	(.L_39 - .L_38)
.L_38:
        /*0048*/ 	.word	0x00000000


	//----- nvinfo : EIATTR_CBANK_PARAM_SIZE
	.align		4
.L_39:
        /*004c*/ 	.byte	0x03, 0x19
        /*004e*/ 	.short	0x000c


	//----- nvinfo : EIATTR_PARAM_CBANK
	.align		4
        /*0050*/ 	.byte	0x04, 0x0a
        /*0052*/ 	.short	(.L_41 - .L_40)
	.align		4
.L_40:
        /*0054*/ 	.word	index@(.nv.constant0._Z26computeGravitationalForcesP10Particle_si)
        /*0058*/ 	.short	0x0380
        /*005a*/ 	.short	0x000c


	//----- nvinfo : EIATTR_SW_WAR
	.align		4
.L_41:
        /*005c*/ 	.byte	0x04, 0x36
        /*005e*/ 	.short	(.L_43 - .L_42)
.L_42:
        /*0060*/ 	.word	0x00000008
.L_43:


//--------------------- .nv.callgraph             --------------------------
	.section	.nv.callgraph,"",@"SHT_CUDA_CALLGRAPH"
	.align	4
	.sectionentsize	8
	.align		4
        /*0000*/ 	.word	0x00000000
	.align		4
        /*0004*/ 	.word	0xffffffff
	.align		4
        /*0008*/ 	.word	0x00000000
	.align		4
        /*000c*/ 	.word	0xfffffffe
	.align		4
        /*0010*/ 	.word	0x00000000
	.align		4
        /*0014*/ 	.word	0xfffffffd
	.align		4
        /*0018*/ 	.word	0x00000000
	.align		4
        /*001c*/ 	.word	0xfffffffc


//--------------------- .text._Z15printStatisticsP10Particle_siP9results_s --------------------------
	.section	.text._Z15printStatisticsP10Particle_siP9results_s,"ax",@progbits
	.align	128
        .global         _Z15printStatisticsP10Particle_siP9results_s
        .type           _Z15printStatisticsP10Particle_siP9results_s,@function
        .size           _Z15printStatisticsP10Particle_siP9results_s,(.L_x_25 - _Z15printStatisticsP10Particle_siP9results_s)
        .other          _Z15printStatisticsP10Particle_siP9results_s,@"STO_CUDA_ENTRY STV_DEFAULT"
_Z15printStatisticsP10Particle_siP9results_s:
.text._Z15printStatisticsP10Particle_siP9results_s:
[----:B------:R-:W-:Y:S08]  /*0000*/  LDC R1, c[0x0][0x37c] ;  /* 0x0000df00ff017b82 */ /* 0x000ff00000000800 */
[----:B------:R-:W0:Y:S01]  /*0010*/  LDC.64 R4, c[0x0][0x390] ;  /* 0x0000e400ff047b82 */ /* 0x000e220000000a00 */
[----:B------:R-:W0:Y:S01]  /*0020*/  LDCU.64 UR10, c[0x0][0x358] ;  /* 0x00006b00ff0a77ac */ /* 0x000e220008000a00 */
[----:B------:R-:W1:Y:S06]  /*0030*/  LDCU.64 UR4, c[0x0][0x390] ;  /* 0x00007200ff0477ac */ /* 0x000e6c0008000a00 */
[----:B------:R-:W2:Y:S01]  /*0040*/  LDC.64 R12, c[0x0][0x380] ;  /* 0x0000e000ff0c7b82 */ /* 0x000ea20000000a00 */
[----:B------:R-:W3:Y:S01]  /*0050*/  LDCU UR6, c[0x0][0x388] ;  /* 0x00007100ff0677ac */ /* 0x000ee20008000800 */
[----:B0-----:R0:W-:Y:S04]  /*0060*/  STG.E.64 desc[UR10][R4.64], RZ ;  /* 0x000000ff04007986 */ /* 0x0011e8000c101b0a */
[----:B------:R0:W-:Y:S04]  /*0070*/  STG.E desc[UR10][R4.64+0x8], RZ ;  /* 0x000008ff04007986 */ /* 0x0001e8000c10190a */
[----:B--2---:R-:W2:Y:S04]  /*0080*/  LDG.E.64 R6, desc[UR10][R12.64+0x20] ;  /* 0x0000200a0c067981 */ /* 0x004ea8000c1e1b00 */
[----:B--2---:R0:W-:Y:S04]  /*0090*/  STG.E.64 desc[UR10][R4.64+0x18], R6 ;  /* 0x0000180604007986 */ /* 0x0041e8000c101b0a */
[----:B------:R0:W-:Y:S04]  /*00a0*/  STG.E.64 desc[UR10][R4.64+0x10], R6 ;  /* 0x0000100604007986 */ /* 0x0001e8000c101b0a */
[----:B------:R-:W2:Y:S04]  /*00b0*/  LDG.E.64 R8, desc[UR10][R12.64+0x28] ;  /* 0x0000280a0c087981 */ /* 0x000ea8000c1e1b00 */
[----:B--2---:R0:W-:Y:S04]  /*00c0*/  STG.E.64 desc[UR10][R4.64+0x28], R8 ;  /* 0x0000280804007986 */ /* 0x0041e8000c101b0a */
[----:B------:R0:W-:Y:S04]  /*00d0*/  STG.E.64 desc[UR10][R4.64+0x20], R8 ;  /* 0x0000200804007986 */ /* 0x0001e8000c101b0a */
[----:B------:R-:W2:Y:S01]  /*00e0*/  LDG.E.64 R10, desc[UR10][R12.64+0x30] ;  /* 0x0000300a0c0a7981 */ /* 0x000ea2000c1e1b00 */
[----:B-1----:R-:W-:Y:S01]  /*00f0*/  UIADD3 UR4, UP0, UPT, UR4, 0x8, URZ ;  /* 0x0000000804047890 */ /* 0x002fe2000ff1e0ff */
[----:B------:R-:W-:-:S02]  /*0100*/  HFMA2 R28, -RZ, RZ, 0, 0 ;  /* 0x00000000ff1c7431 */ /* 0x000fc400000001ff */
[----:B------:R-:W-:Y:S01]  /*0110*/  IMAD.MOV.U32 R0, RZ, RZ, RZ ;  /* 0x000000ffff007224 */ /* 0x000fe200078e00ff */
[----:B------:R-:W-:Y:S01]  /*0120*/  UIADD3.X UR5, UPT, UPT, URZ, UR5, URZ, UP0, !UPT ;  /* 0x00000005ff057290 */ /* 0x000fe200087fe4ff */
[----:B------:R-:W-:Y:S01]  /*0130*/  IMAD.MOV.U32 R26, RZ, RZ, RZ ;  /* 0x000000ffff1a7224 */ /* 0x000fe200078e00ff */
[----:B---3--:R-:W-:Y:S01]  /*0140*/  UISETP.GE.AND UP0, UPT, UR6, 0x1, UPT ;  /* 0x000000010600788c */ /* 0x008fe2000bf06270 */
[----:B------:R-:W-:-:S03]  /*0150*/  IMAD.U32 R2, RZ, RZ, UR4 ;  /* 0x00000004ff027e24 */ /* 0x000fc6000f8e00ff */
[----:B------:R-:W-:Y:S01]  /*0160*/  IMAD.U32 R3, RZ, RZ, UR5 ;  /* 0x00000005ff037e24 */ /* 0x000fe2000f8e00ff */
[----:B--2---:R0:W-:Y:S04]  /*0170*/  STG.E.64 desc[UR10][R4.64+0x38], R10 ;  /* 0x0000380a04007986 */ /* 0x0041e8000c101b0a */
[----:B------:R0:W-:Y:S01]  /*0180*/  STG.E.64 desc[UR10][R4.64+0x30], R10 ;  /* 0x0000300a04007986 */ /* 0x0001e2000c101b0a */
[----:B------:R-:W-:Y:S05]  /*0190*/  BRA.U !UP0, `(.L_x_0) ;  /* 0x0000000d08307547 */ /* 0x000fea000b800000 */
[----:B------:R-:W-:Y:S01]  /*01a0*/  UISETP.NE.AND UP0, UPT, UR6, 0x1, UPT ;  /* 0x000000010600788c */ /* 0x000fe2000bf05270 */
[----:B0-----:R-:W-:Y:S01]  /*01b0*/  MOV R4, R6 ;  /* 0x0000000600047202 */ /* 0x001fe20000000f00 */
[----:B------:R-:W-:Y:S01]  /*01c0*/  IMAD.MOV.U32 R5, RZ, RZ, R7 ;  /* 0x000000ffff057224 */ /* 0x000fe200078e0007 */
[----:B------:R-:W-:Y:S01]  /*01d0*/  MOV R7, R9 ;  /* 0x0000000900077202 */ /* 0x000fe20000000f00 */
[----:B------:R-:W-:Y:S01]  /*01e0*/  IMAD.MOV.U32 R6, RZ, RZ, R8 ;  /* 0x000000ffff067224 */ /* 0x000fe200078e0008 */
[----:B------:R-:W-:Y:S01]  /*01f0*/  CS2R R20, SRZ ;  /* 0x0000000000147805 */ /* 0x000fe2000001ff00 */
[----:B------:R-:W-:Y:S01]  /*0200*/  IMAD.MOV.U32 R8, RZ, RZ, R10 ;  /* 0x000000ffff087224 */ /* 0x000fe200078e000a */
[----:B------:R-:W-:Y:S01]  /*0210*/  CS2R R18, SRZ ;  /* 0x0000000000127805 */ /* 0x000fe2000001ff00 */
[----:B------:R-:W-:Y:S01]  /*0220*/  IMAD.MOV.U32 R9, RZ, RZ, R11 ;  /* 0x000000ffff097224 */ /* 0x000fe200078e000b */
[----:B------:R-:W-:Y:S01]  /*0230*/  CS2R R16, SRZ ;  /* 0x0000000000107805 */ /* 0x000fe2000001ff00 */
[----:B------:R-:W-:Y:S01]  /*0240*/  IMAD.MOV.U32 R12, RZ, RZ, R6 ;  /* 0x000000ffff0c7224 */ /* 0x000fe200078e0006 */
[----:B------:R-:W-:Y:S01]  /*0250*/  MOV R10, R8 ;  /* 0x00000008000a7202 */ /* 0x000fe20000000f00 */
[----:B------:R-:W-:Y:S01]  /*0260*/  IMAD.MOV.U32 R11, RZ, RZ, R9 ;  /* 0x000000ffff0b7224 */ /* 0x000fe200078e0009 */
[----:B------:R-:W-:Y:S01]  /*0270*/  MOV R13, R7 ;  /* 0x00000007000d7202 */ /* 0x000fe20000000f00 */
[----:B------:R-:W-:Y:S01]  /*0280*/  IMAD.MOV.U32 R14, RZ, RZ, R4 ;  /* 0x000000ffff0e7224 */ /* 0x000fe200078e0004 */
[----:B------:R-:W-:Y:S01]  /*0290*/  MOV R15, R5 ;  /* 0x00000005000f7202 */ /* 0x000fe20000000f00 */
[----:B------:R-:W-:Y:S01]  /*02a0*/  UMOV UR4, URZ ;  /* 0x000000ff00047c82 */ /* 0x000fe20008000000 */
[----:B------:R-:W-:Y:S01]  /*02b0*/  UMOV UR5, URZ ;  /* 0x000000ff00057c82 */ /* 0x000fe20008000000 */
[----:B------:R-:W-:Y:S05]  /*02c0*/  BRA.U !UP0, `(.L_x_1) ;  /* 0x0000000908287547 */ /* 0x000fea000b800000 */
[----:B------:R-:W0:Y:S01]  /*02d0*/  LDCU.64 UR8, c[0x0][0x380] ;  /* 0x00007000ff0877ac */ /* 0x000e220008000a00 */
[----:B------:R-:W-:Y:S01]  /*02e0*/  IMAD.MOV.U32 R26, RZ, RZ, RZ ;  /* 0x000000ffff1a7224 */ /* 0x000fe200078e00ff */
[----:B------:R-:W-:Y:S01]  /*02f0*/  MOV R0, RZ ;  /* 0x000000ff00007202 */ /* 0x000fe20000000f00 */
[----:B------:R-:W-:Y:S01]  /*0300*/  IMAD.MOV.U32 R28, RZ, RZ, RZ ;  /* 0x000000ffff1c7224 */ /* 0x000fe200078e00ff */
[----:B------:R-:W-:Y:S01]  /*0310*/  ULOP3.LUT UR4, UR6, 0x7ffffffe, URZ, 0xc0, !UPT ;  /* 0x7ffffffe06047892 */ /* 0x000fe2000f8ec0ff */
[----:B------:R-:W-:Y:S01]  /*0320*/  MOV R10, R8 ;  /* 0x00000008000a7202 */ /* 0x000fe20000000f00 */
[----:B------:R-:W-:Y:S01]  /*0330*/  IMAD.MOV.U32 R11, RZ, RZ, R9 ;  /* 0x000000ffff0b7224 */ /* 0x000fe200078e0009 */
[----:B------:R-:W-:Y:S01]  /*0340*/  MOV R12, R6 ;  /* 0x00000006000c7202 */ /* 0x000fe20000000f00 */
[----:B------:R-:W-:Y:S01]  /*0350*/  IMAD.MOV.U32 R13, RZ, RZ, R7 ;  /* 0x000000ffff0d7224 */ /* 0x000fe200078e0007 */
[----:B------:R-:W-:Y:S01]  /*0360*/  MOV R14, R4 ;  /* 0x00000004000e7202 */ /* 0x000fe20000000f00 */
[----:B------:R-:W-:Y:S01]  /*0370*/  IMAD.MOV.U32 R15, RZ, RZ, R5 ;  /* 0x000000ffff0f7224 */ /* 0x000fe200078e0005 */
[----:B------:R-:W-:-:S02]  /*0380*/  UIADD3 UR7, UPT, UPT, -UR4, URZ, URZ ;  /* 0x000000ff04077290 */ /* 0x000fc4000fffe1ff */
[----:B0-----:R-:W-:-:S04]  /*0390*/  UIADD3 UR5, UP0, UPT, UR8, 0x68, URZ ;  /* 0x0000006808057890 */ /* 0x001fc8000ff1e0ff */
[----:B------:R-:W-:Y:S02]  /*03a0*/  UIADD3.X UR6, UPT, UPT, URZ, UR9, URZ, UP0, !UPT ;  /* 0x00000009ff067290 */ /* 0x000fe400087fe4ff */
[----:B------:R-:W-:-:S04]  /*03b0*/  MOV R24, UR5 ;  /* 0x0000000500187c02 */ /* 0x000fc80008000f00 */
[----:B------:R-:W-:-:S07]  /*03c0*/  IMAD.U32 R17, RZ, RZ, UR6 ;  /* 0x00000006ff117e24 */ /* 0x000fce000f8e00ff */
.L_x_2:
[----:B------:R-:W-:-:S05]  /*03d0*/  MOV R16, R24 ;  /* 0x0000001800107202 */ /* 0x000fca0000000f00 */
[----:B------:R-:W2:Y:S02]  /*03e0*/  LDG.E.64 R24, desc[UR10][R16.64+-0x48] ;  /* 0xffffb80a10187981 */ /* 0x000ea4000c1e1b00 */
[----:B--2---:R-:W-:Y:S01]  /*03f0*/  DSETP.GEU.AND P0, PT, R14, R24, PT ;  /* 0x000000180e00722a */ /* 0x004fe20003f0e000 */
[----:B------:R-:W-:Y:S01]  /*0400*/  IMAD.MOV.U32 R22, RZ, RZ, R24 ;  /* 0x000000ffff167224 */ /* 0x000fe200078e0018 */
[----:B------:R-:W-:-:S12]  /*0410*/  MOV R23, R25 ;  /* 0x0000001900177202 */ /* 0x000fd80000000f00 */
[----:B0-----:R-:W0:Y:S02]  /*0420*/  @!P0 LDC.64 R18, c[0x0][0x390] ;  /* 0x0000e400ff128b82 */ /* 0x001e240000000a00 */
[----:B0-----:R-:W-:Y:S04]  /*0430*/  @!P0 STG.E.64 desc[UR10][R18.64+0x10], R24 ;  /* 0x0000101812008986 */ /* 0x001fe8000c101b0a */
[----:B------:R-:W2:Y:S02]  /*0440*/  @!P0 LDG.E.64 R22, desc[UR10][R16.64+-0x48] ;  /* 0xffffb80a10168981 */ /* 0x000ea4000c1e1b00 */
[----:B--2---:R-:W-:-:S14]  /*0450*/  DSETP.GT.AND P2, PT, R4, R22, PT ;  /* 0x000000160400722a */ /* 0x004fdc0003f44000 */
[----:B------:R-:W0:Y:S02]  /*0460*/  @P2 LDC.64 R20, c[0x0][0x390] ;  /* 0x0000e400ff142b82 */ /* 0x000e240000000a00 */
[----:B0-----:R0:W-:Y:S04]  /*0470*/  @P2 STG.E.64 desc[UR10][R20.64+0x18], R22 ;  /* 0x0000181614002986 */ /* 0x0011e8000c101b0a */
[----:B0-----:R-:W2:Y:S01]  /*0480*/  LDG.E.64 R20, desc[UR10][R16.64+-0x40] ;  /* 0xffffc00a10147981 */ /* 0x001ea2000c1e1b00 */
[----:B------:R-:W-:Y:S01]  /*0490*/  @!P0 IMAD.MOV.U32 R14, RZ, RZ, R24 ;  /* 0x000000ffff0e8224 */ /* 0x000fe200078e0018 */
[----:B------:R-:W-:Y:S01]  /*04a0*/  @!P0 MOV R15, R25 ;  /* 0x00000019000f8202 */ /* 0x000fe20000000f00 */
[----:B--2---:R-:W-:Y:S01]  /*04b0*/  DSETP.GEU.AND P1, PT, R12, R20, PT ;  /* 0x000000140c00722a */ /* 0x004fe20003f2e000 */
[----:B------:R-:W-:Y:S01]  /*04c0*/  IMAD.MOV.U32 R18, RZ, RZ, R20 ;  /* 0x000000ffff127224 */ /* 0x000fe200078e0014 */
[----:B------:R-:W-:-:S12]  /*04d0*/  MOV R19, R21 ;  /* 0x0000001500137202 */ /* 0x000fd80000000f00 */
[----:B------:R-:W0:Y:S02]  /*04e0*/  @!P1 LDC.64 R24, c[0x0][0x390] ;  /* 0x0000e400ff189b82 */ /* 0x000e240000000a00 */
[----:B0-----:R0:W-:Y:S04]  /*04f0*/  @!P1 STG.E.64 desc[UR10][R24.64+0x20], R20 ;  /* 0x0000201418009986 */ /* 0x0011e8000c101b0a */
[----:B------:R-:W2:Y:S01]  /*0500*/  @!P1 LDG.E.64 R18, desc[UR10][R16.64+-0x40] ;  /* 0xffffc00a10129981 */ /* 0x000ea2000c1e1b00 */
[----:B------:R-:W-:Y:S01]  /*0510*/  @P2 IMAD.MOV.U32 R4, RZ, RZ, R22 ;  /* 0x000000ffff042224 */ /* 0x000fe200078e0016 */
[----:B------:R-:W-:Y:S01]  /*0520*/  @P2 MOV R5, R23 ;  /* 0x0000001700052202 */ /* 0x000fe20000000f00 */
[----:B--2---:R-:W-:-:S14]  /*0530*/  DSETP.GT.AND P0, PT, R6, R18, PT ;  /* 0x000000120600722a */ /* 0x004fdc0003f04000 */
[----:B0-----:R-:W0:Y:S02]  /*0540*/  @P0 LDC.64 R24, c[0x0][0x390] ;  /* 0x0000e400ff180b82 */ /* 0x001e240000000a00 */
        /* <DEDUP_REMOVED lines=12> */
[----:B------:R-:W-:Y:S01]  /*0610*/  @!P2 IMAD.MOV.U32 R10, RZ, RZ, R24 ;  /* 0x000000ffff0aa224 */ /* 0x000fe200078e0018 */
[----:B------:R-:W-:Y:S01]  /*0620*/  @!P2 MOV R11, R25 ;  /* 0x00000019000ba202 */ /* 0x000fe20000000f00 */
[----:B--2---:R-:W-:Y:S01]  /*0630*/  DSETP.GT.AND P1, PT, R8, R22, PT ;  /* 0x000000160800722a */ /* 0x004fe20003f24000 */
[----:B------:R-:W-:Y:S01]  /*0640*/  IMAD.MOV.U32 R18, RZ, RZ, R22 ;  /* 0x000000ffff127224 */ /* 0x000fe200078e0016 */
[----:B------:R-:W-:-:S12]  /*0650*/  MOV R19, R23 ;  /* 0x0000001700137202 */ /* 0x000fd80000000f00 */
[----:B0-----:R-:W0:Y:S01]  /*0660*/  @P1 LDC.64 R20, c[0x0][0x390] ;  /* 0x0000e400ff141b82 */ /* 0x001e220000000a00 */
[----:B------:R-:W-:Y:S01]  /*0670*/  @P1 IMAD.MOV.U32 R8, RZ, RZ, R22 ;  /* 0x000000ffff081224 */ /* 0x000fe200078e0016 */
[----:B------:R-:W-:Y:S01]  /*0680*/  @P1 MOV R9, R23 ;  /* 0x0000001700091202 */ /* 0x000fe20000000f00 */
[----:B0-----:R0:W-:Y:S04]  /*0690*/  @P1 STG.E.64 desc[UR10][R20.64+0x38], R22 ;  /* 0x0000381614001986 */ /* 0x0011e8000c101b0a */
[----:B------:R-:W2:Y:S04]  /*06a0*/  @P1 LDG.E.64 R18, desc[UR10][R16.64+-0x38] ;  /* 0xffffc80a10121981 */ /* 0x000ea8000c1e1b00 */
[----:B------:R-:W3:Y:S04]  /*06b0*/  LDG.E.64 R24, desc[UR10][R16.64+-0x40] ;  /* 0xffffc00a10187981 */ /* 0x000ee8000c1e1b00 */
[----:B0-----:R-:W4:Y:S04]  /*06c0*/  LDG.E.64 R22, desc[UR10][R16.64+-0x10] ;  /* 0xfffff00a10167981 */ /* 0x001f28000c1e1b00 */
[----:B------:R-:W5:Y:S01]  /*06d0*/  LDG.E.64 R20, desc[UR10][R16.64+-0x48] ;  /* 0xffffb80a10147981 */ /* 0x000f62000c1e1b00 */
[----:B------:R-:W2:Y:S08]  /*06e0*/  F2F.F64.F32 R26, R26 ;  /* 0x0000001a001a7310 */ /* 0x000eb00000201800 */
[----:B------:R-:W5:Y:S01]  /*06f0*/  F2F.F64.F32 R28, R28 ;  /* 0x0000001c001c7310 */ /* 0x000f620000201800 */
[----:B----4-:R-:W-:-:S02]  /*0700*/  DSETP.GEU.AND P0, PT, R14, R22, PT ;  /* 0x000000160e00722a */ /* 0x010fc40003f0e000 */
[----:B--2---:R-:W-:Y:S02]  /*0710*/  DADD R18, R26, R18 ;  /* 0x000000001a127229 */ /* 0x004fe40000000012 */
[----:B-----5:R-:W-:-:S03]  /*0720*/  DADD R28, R20, R28 ;  /* 0x00000000141c7229 */ /* 0x020fc6000000001c */
[----:B-1----:R-:W3:Y:S07]  /*0730*/  F2F.F64.F32 R20, R0 ;  /* 0x0000000000147310 */ /* 0x002eee0000201800 */
[----:B------:R-:W0:Y:S01]  /*0740*/  @!P0 LDC.64 R26, c[0x0][0x390] ;  /* 0x0000e400ff1a8b82 */ /* 0x000e220000000a00 */
[----:B---3--:R-:W-:Y:S01]  /*0750*/  DADD R24, R24, R20 ;  /* 0x0000000018187229 */ /* 0x008fe20000000014 */
[----:B------:R-:W-:Y:S01]  /*0760*/  IMAD.MOV.U32 R20, RZ, RZ, R22 ;  /* 0x000000ffff147224 */ /* 0x000fe200078e0016 */
[----:B------:R-:W-:Y:S01]  /*0770*/  MOV R21, R23 ;  /* 0x0000001700157202 */ /* 0x000fe20000000f00 */
[----:B0-----:R0:W-:Y:S05]  /*0780*/  @!P0 STG.E.64 desc[UR10][R26.64+0x10], R22 ;  /* 0x000010161a008986 */ /* 0x0011ea000c101b0a */
[----:B------:R-:W2:Y:S02]  /*0790*/  @!P0 LDG.E.64 R20, desc[UR10][R16.64+-0x10] ;  /* 0xfffff00a10148981 */ /* 0x000ea4000c1e1b00 */
[----:B--2---:R-:W-:-:S14]  /*07a0*/  DSETP.GT.AND P1, PT, R4, R20, PT ;  /* 0x000000140400722a */ /* 0x004fdc0003f24000 */
[----:B0-----:R-:W0:Y:S02]  /*07b0*/  @P1 LDC.64 R26, c[0x0][0x390] ;  /* 0x0000e400ff1a1b82 */ /* 0x001e240000000a00 */
[----:B0-----:R0:W-:Y:S04]  /*07c0*/  @P1 STG.E.64 desc[UR10][R26.64+0x18], R20 ;  /* 0x000018141a001986 */ /* 0x0011e8000c101b0a */
[----:B0-----:R-:W2:Y:S01]  /*07d0*/  LDG.E.64 R26, desc[UR10][R16.64+-0x8] ;  /* 0xfffff80a101a7981 */ /* 0x001ea2000c1e1b00 */
[----:B------:R-:W-:Y:S01]  /*07e0*/  @!P0 IMAD.MOV.U32 R14, RZ, RZ, R22 ;  /* 0x000000ffff0e8224 */ /* 0x000fe200078e0016 */
[----:B------:R-:W-:Y:S01]  /*07f0*/  @!P0 MOV R15, R23 ;  /* 0x00000017000f8202 */ /* 0x000fe20000000f00 */
[----:B------:R-:W-:Y:S01]  /*0800*/  @P1 IMAD.MOV.U32 R4, RZ, RZ, R20 ;  /* 0x000000ffff041224 */ /* 0x000fe200078e0014 */
[----:B------:R-:W-:Y:S01]  /*0810*/  @P1 MOV R5, R21 ;  /* 0x0000001500051202 */ /* 0x000fe20000000f00 */
[----:B--2---:R-:W-:-:S14]  /*0820*/  DSETP.GEU.AND P0, PT, R12, R26, PT ;  /* 0x0000001a0c00722a */ /* 0x004fdc0003f0e000 */
[----:B------:R-:W0:Y:S01]  /*0830*/  @!P0 LDC.64 R20, c[0x0][0x390] ;  /* 0x0000e400ff148b82 */ /* 0x000e220000000a00 */
        /* <DEDUP_REMOVED lines=13> */
[----:B------:R-:W0:Y:S02]  /*0910*/  @!P0 LDC.64 R22, c[0x0][0x390] ;  /* 0x0000e400ff168b82 */ /* 0x000e240000000a00 */
[----:B0-----:R0:W-:Y:S02]  /*0920*/  @!P0 STG.E.64 desc[UR10][R22.64+0x30], R20 ;  /* 0x0000301416008986 */ /* 0x0011e4000c101b0a */
[----:B0-----:R-:W-:Y:S01]  /*0930*/  IMAD.MOV.U32 R22, RZ, RZ, R20 ;  /* 0x000000ffff167224 */ /* 0x001fe200078e0014 */
[----:B------:R-:W-:-:S06]  /*0940*/  MOV R23, R21 ;  /* 0x0000001500177202 */ /* 0x000fcc0000000f00 */
[----:B------:R-:W2:Y:S01]  /*0950*/  @!P0 LDG.E.64 R22, desc[UR10][R16.64] ;  /* 0x0000000a10168981 */ /* 0x000ea2000c1e1b00 */
[----:B------:R0:W-:Y:S08]  /*0960*/  F2F.F32.F64 R0, R28 ;  /* 0x0000001c00007310 */ /* 0x0001f00000301000 */
[----:B------:R1:W3:Y:S01]  /*0970*/  F2F.F32.F64 R26, R18 ;  /* 0x00000012001a7310 */ /* 0x0002e20000301000 */
[----:B--2---:R-:W-:-:S14]  /*0980*/  DSETP.GT.AND P1, PT, R8, R22, PT ;  /* 0x000000160800722a */ /* 0x004fdc0003f24000 */
[----:B0-----:R-:W0:Y:S01]  /*0990*/  @P1 LDC.64 R28, c[0x0][0x390] ;  /* 0x0000e400ff1c1b82 */ /* 0x001e220000000a00 */
[----:B-1----:R-:W-:Y:S01]  /*09a0*/  IMAD.MOV.U32 R18, RZ, RZ, R22 ;  /* 0x000000ffff127224 */ /* 0x002fe200078e0016 */
[----:B------:R-:W-:Y:S01]  /*09b0*/  MOV R19, R23 ;  /* 0x0000001700137202 */ /* 0x000fe20000000f00 */
[----:B0-----:R3:W-:Y:S05]  /*09c0*/  @P1 STG.E.64 desc[UR10][R28.64+0x38], R22 ;  /* 0x000038161c001986 */ /* 0x0017ea000c101b0a */
[----:B------:R-:W2:Y:S01]  /*09d0*/  @P1 LDG.E.64 R18, desc[UR10][R16.64] ;  /* 0x0000000a10121981 */ /* 0x000ea2000c1e1b00 */
[----:B---3--:R-:W2:Y:S08]  /*09e0*/  F2F.F64.F32 R28, R26 ;  /* 0x0000001a001c7310 */ /* 0x008eb00000201800 */
[----:B------:R0:W-:Y:S02]  /*09f0*/  F2F.F32.F64 R27, R24 ;  /* 0x00000018001b7310 */ /* 0x0001e40000301000 */
[----:B0-----:R-:W3:Y:S01]  /*0a00*/  LDG.E.64 R24, desc[UR10][R16.64+-0x8] ;  /* 0xfffff80a10187981 */ /* 0x001ee2000c1e1b00 */
[----:B--2---:R-:W-:-:S03]  /*0a10*/  DADD R28, R28, R18 ;  /* 0x000000001c1c7229 */ /* 0x004fc60000000012 */
[----:B------:R-:W2:Y:S03]  /*0a20*/  LDG.E.64 R18, desc[UR10][R16.64+-0x10] ;  /* 0xfffff00a10127981 */ /* 0x000ea6000c1e1b00 */
[----:B------:R-:W-:Y:S08]  /*0a30*/  F2F.F32.F64 R26, R28 ;  /* 0x0000001c001a7310 */ /* 0x000ff00000301000 */
[----:B------:R-:W2:Y:S01]  /*0a40*/  F2F.F64.F32 R28, R0 ;  /* 0x00000000001c7310 */ /* 0x000ea20000201800 */
[----:B------:R-:W-:-:S04]  /*0a50*/  UIADD3 UR7, UPT, UPT, UR7, 0x2, URZ ;  /* 0x0000000207077890 */ /* 0x000fc8000fffe0ff */
[----:B------:R-:W-:Y:S01]  /*0a60*/  UISETP.NE.AND UP0, UPT, UR7, URZ, UPT ;  /* 0x000000ff0700728c */ /* 0x000fe2000bf05270 */
[----:B------:R-:W-:Y:S01]  /*0a70*/  @!P0 MOV R10, R20 ;  /* 0x00000014000a8202 */ /* 0x000fe20000000f00 */
[----:B------:R-:W-:Y:S01]  /*0a80*/  @!P0 IMAD.MOV.U32 R11, RZ, RZ, R21 ;  /* 0x000000ffff0b8224 */ /* 0x000fe200078e0015 */
[----:B------:R-:W-:Y:S01]  /*0a90*/  @P1 MOV R8, R22 ;  /* 0x0000001600081202 */ /* 0x000fe20000000f00 */
[----:B------:R-:W-:Y:S01]  /*0aa0*/  @P1 IMAD.MOV.U32 R9, RZ, RZ, R23 ;  /* 0x000000ffff091224 */ /* 0x000fe200078e0017 */
[----:B--2---:R-:W-:-:S06]  /*0ab0*/  DADD R18, R18, R28 ;  /* 0x0000000012127229 */ /* 0x004fcc000000001c */
[----:B------:R-:W-:Y:S08]  /*0ac0*/  F2F.F32.F64 R28, R18 ;  /* 0x00000012001c7310 */ /* 0x000ff00000301000 */
[----:B------:R-:W3:Y:S02]  /*0ad0*/  F2F.F64.F32 R18, R27 ;  /* 0x0000001b00127310 */ /* 0x000ee40000201800 */
[----:B---3--:R-:W-:-:S06]  /*0ae0*/  DADD R18, R24, R18 ;  /* 0x0000000018127229 */ /* 0x008fcc0000000012 */
[----:B------:R0:W1:Y:S01]  /*0af0*/  F2F.F32.F64 R0, R18 ;  /* 0x0000001200007310 */ /* 0x0000620000301000 */
[----:B------:R-:W-:-:S05]  /*0b00*/  IADD3 R24, P2, PT, R16, 0x70, RZ ;  /* 0x0000007010187810 */ /* 0x000fca0007f5e0ff */
[----:B------:R-:W-:Y:S01]  /*0b10*/  IMAD.X R17, RZ, RZ, R17, P2 ;  /* 0x000000ffff117224 */ /* 0x000fe200010e0611 */
[----:B------:R-:W-:Y:S07]  /*0b20*/  BRA.U UP0, `(.L_x_2) ;  /* 0xfffffff900287547 */ /* 0x000fee000b83ffff */
[----:B------:R2:W3:Y:S01]  /*0b30*/  F2F.F64.F32 R16, R28 ;  /* 0x0000001c00107310 */ /* 0x0004e20000201800 */
[----:B------:R-:W-:-:S07]  /*0b40*/  UMOV UR5, URZ ;  /* 0x000000ff00057c82 */ /* 0x000fce0008000000 */
[----:B01----:R2:W0:Y:S08]  /*0b50*/  F2F.F64.F32 R18, R0 ;  /* 0x0000000000127310 */ /* 0x0034300000201800 */
[----:B---3--:R2:W1:Y:S02]  /*0b60*/  F2F.F64.F32 R20, R26 ;  /* 0x0000001a00147310 */ /* 0x0084640000201800 */
.L_x_1:
[----:B------:R-:W3:Y:S02]  /*0b70*/  LDCU UR6, c[0x0][0x388] ;  /* 0x00007100ff0677ac */ /* 0x000ee40008000800 */
[----:B---3--:R-:W-:-:S04]  /*0b80*/  ULOP3.LUT UR6, UR6, 0x1, URZ, 0xc0, !UPT ;  /* 0x0000000106067892 */ /* 0x008fc8000f8ec0ff */
[----:B------:R-:W-:-:S09]  /*0b90*/  UISETP.NE.U32.AND UP0, UPT, UR6, 0x1, UPT ;  /* 0x000000010600788c */ /* 0x000fd2000bf05070 */
[----:B------:R-:W-:Y:S05]  /*0ba0*/  BRA.U UP0, `(.L_x_0) ;  /* 0x0000000100ac7547 */ /* 0x000fea000b800000 */
[----:B------:R-:W3:Y:S01]  /*0bb0*/  LDCU.64 UR6, c[0x0][0x380] ;  /* 0x00007000ff0677ac */ /* 0x000ee20008000a00 */
[----:B------:R-:W-:Y:S02]  /*0bc0*/  UIMAD UR8, UR5, 0x38, URZ ;  /* 0x00000038050878a4 */ /* 0x000fe4000f8e02ff */
[----:B---3--:R-:W-:-:S04]  /*0bd0*/  UIMAD.WIDE.U32 UR4, UR4, 0x38, UR6 ;  /* 0x00000038040478a5 */ /* 0x008fc8000f8e0006 */
[----:B------:R-:W-:Y:S02]  /*0be0*/  UIADD3 UR8, UPT, UPT, UR5, UR8, URZ ;  /* 0x0000000805087290 */ /* 0x000fe4000fffe0ff */
[----:B------:R-:W-:Y:S01]  /*0bf0*/  IMAD.U32 R23, RZ, RZ, UR5 ;  /* 0x00000005ff177e24 */ /* 0x000fe2000f8e00ff */
[----:B------:R-:W-:-:S03]  /*0c00*/  MOV R22, UR4 ;  /* 0x0000000400167c02 */ /* 0x000fc60008000f00 */
[----:B------:R-:W-:-:S05]  /*0c10*/  MOV R23, UR8 ;  /* 0x0000000800177c02 */ /* 0x000fca0008000f00 */
[----:B------:R-:W3:Y:S02]  /*0c20*/  LDG.E.64 R24, desc[UR10][R22.64+0x20] ;  /* 0x0000200a16187981 */ /* 0x000ee4000c1e1b00 */
[----:B---3--:R-:W-:-:S14]  /*0c30*/  DSETP.GEU.AND P0, PT, R14, R24, PT ;  /* 0x000000180e00722a */ /* 0x008fdc0003f0e000 */
[----:B------:R-:W-:Y:S05]  /*0c40*/  @P0 BRA `(.L_x_3) ;  /* 0x00000000000c0947 */ /* 0x000fea0003800000 */
[----:B------:R-:W3:Y:S02]  /*0c50*/  LDC.64 R14, c[0x0][0x390] ;  /* 0x0000e400ff0e7b82 */ /* 0x000ee40000000a00 */
[----:B---3--:R3:W-:Y:S04]  /*0c60*/  STG.E.64 desc[UR10][R14.64+0x10], R24 ;  /* 0x000010180e007986 */ /* 0x0087e8000c101b0a */
[----:B---3--:R3:W5:Y:S02]  /*0c70*/  LDG.E.64 R24, desc[UR10][R22.64+0x20] ;  /* 0x0000200a16187981 */ /* 0x008764000c1e1b00 */
.L_x_3:
[----:B-----5:R-:W-:-:S14]  /*0c80*/  DSETP.GT.AND P0, PT, R4, R24, PT ;  /* 0x000000180400722a */ /* 0x020fdc0003f04000 */
[----:B------:R-:W4:Y:S02]  /*0c90*/  @P0 LDC.64 R14, c[0x0][0x390] ;  /* 0x0000e400ff0e0b82 */ /* 0x000f240000000a00 */
[----:B----4-:R4:W-:Y:S04]  /*0ca0*/  @P0 STG.E.64 desc[UR10][R14.64+0x18], R24 ;  /* 0x000018180e000986 */ /* 0x0109e8000c101b0a */
[----:B------:R-:W2:Y:S02]  /*0cb0*/  LDG.E.64 R4, desc[UR10][R22.64+0x28] ;  /* 0x0000280a16047981 */ /* 0x000ea4000c1e1b00 */
[----:B--2---:R-:W-:-:S14]  /*0cc0*/  DSETP.GEU.AND P0, PT, R12, R4, PT ;  /* 0x000000040c00722a */ /* 0x004fdc0003f0e000 */
[----:B----4-:R-:W-:Y:S05]  /*0cd0*/  @P0 BRA `(.L_x_4) ;  /* 0x00000000000c0947 */ /* 0x010fea0003800000 */
[----:B------:R-:W2:Y:S02]  /*0ce0*/  LDC.64 R12, c[0x0][0x390] ;  /* 0x0000e400ff0c7b82 */ /* 0x000ea40000000a00 */
[----:B--2---:R2:W-:Y:S04]  /*0cf0*/  STG.E.64 desc[UR10][R12.64+0x20], R4 ;  /* 0x000020040c007986 */ /* 0x0045e8000c101b0a */
[----:B--2---:R2:W5:Y:S02]  /*0d00*/  LDG.E.64 R4, desc[UR10][R22.64+0x28] ;  /* 0x0000280a16047981 */ /* 0x004564000c1e1b00 */
.L_x_4:
[----:B-----5:R-:W-:-:S14]  /*0d10*/  DSETP.GT.AND P0, PT, R6, R4, PT ;  /* 0x000000040600722a */ /* 0x020fdc0003f04000 */
[----:B------:R-:W4:Y:S02]  /*0d20*/  @P0 LDC.64 R12, c[0x0][0x390] ;  /* 0x0000e400ff0c0b82 */ /* 0x000f240000000a00 */
[----:B----4-:R4:W-:Y:S04]  /*0d30*/  @P0 STG.E.64 desc[UR10][R12.64+0x28], R4 ;  /* 0x000028040c000986 */ /* 0x0109e8000c101b0a */
[----:B------:R-:W3:Y:S02]  /*0d40*/  LDG.E.64 R6, desc[UR10][R22.64+0x30] ;  /* 0x0000300a16067981 */ /* 0x000ee4000c1e1b00 */
[----:B---3--:R-:W-:-:S14]  /*0d50*/  DSETP.GEU.AND P0, PT, R10, R6, PT ;  /* 0x000000060a00722a */ /* 0x008fdc0003f0e000 */
[----:B----4-:R-:W-:Y:S05]  /*0d60*/  @P0 BRA `(.L_x_5) ;  /* 0x00000000000c0947 */ /* 0x010fea0003800000 */
[----:B------:R-:W3:Y:S02]  /*0d70*/  LDC.64 R4, c[0x0][0x390] ;  /* 0x0000e400ff047b82 */ /* 0x000ee40000000a00 */
[----:B---3--:R3:W-:Y:S04]  /*0d80*/  STG.E.64 desc[UR10][R4.64+0x30], R6 ;  /* 0x0000300604007986 */ /* 0x0087e8000c101b0a */
[----:B---3--:R3:W5:Y:S02]  /*0d90*/  LDG.E.64 R6, desc[UR10][R22.64+0x30] ;  /* 0x0000300a16067981 */ /* 0x008764000c1e1b00 */
.L_x_5:
[----:B-----5:R-:W-:-:S14]  /*0da0*/  DSETP.GT.AND P0, PT, R8, R6, PT ;  /* 0x000000060800722a */ /* 0x020fdc0003f04000 */
[----:B------:R-:W4:Y:S02]  /*0db0*/  @P0 LDC.64 R10, c[0x0][0x390] ;  /* 0x0000e400ff0a0b82 */ /* 0x000f240000000a00 */
[----:B----4-:R4:W-:Y:S04]  /*0dc0*/  @P0 STG.E.64 desc[UR10][R10.64+0x38], R6 ;  /* 0x000038060a000986 */ /* 0x0109e8000c101b0a */
[----:B------:R-:W2:Y:S04]  /*0dd0*/  LDG.E.64 R4, desc[UR10][R22.64+0x20] ;  /* 0x0000200a16047981 */ /* 0x000ea8000c1e1b00 */
[----:B------:R-:W0:Y:S04]  /*0de0*/  LDG.E.64 R8, desc[UR10][R22.64+0x28] ;  /* 0x0000280a16087981 */ /* 0x000e28000c1e1b00 */
[----:B----4-:R-:W1:Y:S01]  /*0df0*/  @P0 LDG.E.64 R6, desc[UR10][R22.64+0x30] ;  /* 0x0000300a16060981 */ /* 0x010e62000c1e1b00 */
[----:B--2---:R-:W-:-:S02]  /*0e00*/  DADD R4, R4, R16 ;  /* 0x0000000004047229 */ /* 0x004fc40000000010 */
[----:B0-----:R-:W-:Y:S02]  /*0e10*/  DADD R8, R8, R18 ;  /* 0x0000000008087229 */ /* 0x001fe40000000012 */
[----:B-1----:R-:W-:Y:S02]  /*0e20*/  DADD R20, R6, R20 ;  /* 0x0000000006147229 */ /* 0x002fe40000000014 */
[----:B------:R4:W0:Y:S08]  /*0e30*/  F2F.F32.F64 R28, R4 ;  /* 0x00000004001c7310 */ /* 0x0008300000301000 */
[----:B------:R4:W1:Y:S08]  /*0e40*/  F2F.F32.F64 R26, R20 ;  /* 0x00000014001a7310 */ /* 0x0008700000301000 */
[----:B0-----:R4:W2:Y:S02]  /*0e50*/  F2F.F32.F64 R0, R8 ;  /* 0x0000000800007310 */ /* 0x0018a40000301000 */
.L_x_0:
[----:B0---4-:R-:W0:Y:S01]  /*0e60*/  S2R R9, SR_TID.X ;  /* 0x0000000000097919 */ /* 0x011e220000002100 */
[----:B------:R-:W4:Y:S01]  /*0e70*/  S2UR UR7, SR_CgaCtaId ;  /* 0x00000000000779c3 */ /* 0x000f220000008800 */
[----:B------:R-:W-:Y:S02]  /*0e80*/  UMOV UR4, 0x400 ;  /* 0x0000040000047882 */ /* 0x000fe40000000000 */
[----:B------:R-:W-:Y:S02]  /*0e90*/  UIADD3 UR5, UPT, UPT, UR4, 0x400, URZ ;  /* 0x0000040004057890 */ /* 0x000fe4000fffe0ff */
[----:B------:R-:W-:Y:S02]  /*0ea0*/  UIADD3 UR6, UPT, UPT, UR4, 0x800, URZ ;  /* 0x0000080004067890 */ /* 0x000fe4000fffe0ff */
[----:B----4-:R-:W-:Y:S02]  /*0eb0*/  ULEA UR4, UR7, UR4, 0x18 ;  /* 0x0000000407047291 */ /* 0x010fe4000f8ec0ff */
[----:B------:R-:W-:-:S02]  /*0ec0*/  ULEA UR5, UR7, UR5, 0x18 ;  /* 0x0000000507057291 */ /* 0x000fc4000f8ec0ff */
[----:B------:R-:W-:Y:S02]  /*0ed0*/  ULEA UR6, UR7, UR6, 0x18 ;  /* 0x0000000607067291 */ /* 0x000fe4000f8ec0ff */
[C---:B0-----:R-:W-:Y:S02]  /*0ee0*/  LEA R5, R9.reuse, UR4, 0x2 ;  /* 0x0000000409057c11 */ /* 0x041fe4000f8e10ff */
[C---:B------:R-:W-:Y:S02]  /*0ef0*/  ISETP.NE.AND P0, PT, R9.reuse, RZ, PT ;  /* 0x000000ff0900720c */ /* 0x040fe40003f05270 */
[C---:B------:R-:W-:Y:S01]  /*0f00*/  LEA R7, R9.reuse, UR5, 0x2 ;  /* 0x0000000509077c11 */ /* 0x040fe2000f8e10ff */
[----:B------:R0:W-:Y:S01]  /*0f10*/  STS [R5], R28 ;  /* 0x0000001c05007388 */ /* 0x0001e20000000800 */
[----:B------:R-:W-:-:S03]  /*0f20*/  LEA R9, R9, UR6, 0x2 ;  /* 0x0000000609097c11 */ /* 0x000fc6000f8e10ff */
[----:B--2---:R0:W-:Y:S04]  /*0f30*/  STS [R7], R0 ;  /* 0x0000000007007388 */ /* 0x0041e80000000800 */
[----:B-1----:R0:W-:Y:S01]  /*0f40*/  STS [R9], R26 ;  /* 0x0000001a09007388 */ /* 0x0021e20000000800 */
[----:B------:R-:W-:Y:S06]  /*0f50*/  BAR.SYNC.DEFER_BLOCKING 0x0 ;  /* 0x0000000000007b1d */ /* 0x000fec0000010000 */
[----:B------:R-:W-:Y:S05]  /*0f60*/  @P0 EXIT ;  /* 0x000000000000094d */ /* 0x000fea0003800000 */
[----:B0-----:R-:W0:Y:S01]  /*0f70*/  LDS R7, [UR4] ;  /* 0x00000004ff077984 */ /* 0x001e220008000800 */
[----:B------:R-:W0:Y:S03]  /*0f80*/  LDC.64 R4, c[0x0][0x390] ;  /* 0x0000e400ff047b82 */ /* 0x000e260000000a00 */
[----:B------:R-:W1:Y:S04]  /*0f90*/  LDS R9, [UR4+0x400] ;  /* 0x00040004ff097984 */ /* 0x000e680008000800 */
[----:B------:R-:W2:Y:S04]  /*0fa0*/  LDS R11, [UR4+0x800] ;  /* 0x00080004ff0b7984 */ /* 0x000ea80008000800 */
[----:B0-----:R-:W-:Y:S04]  /*0fb0*/  REDG.E.ADD.F32.FTZ.RN.STRONG.GPU desc[UR10][R4.64], R7 ;  /* 0x00000007040079a6 */ /* 0x001fe8000c12f30a */
[----:B-1----:R-:W-:Y:S04]  /*0fc0*/  REDG.E.ADD.F32.FTZ.RN.STRONG.GPU desc[UR10][R2.64+-0x4], R9 ;  /* 0xfffffc09020079a6 */ /* 0x002fe8000c12f30a */
[----:B--2---:R-:W-:Y:S01]  /*0fd0*/  REDG.E.ADD.F32.FTZ.RN.STRONG.GPU desc[UR10][R2.64], R11 ;  /* 0x0000000b020079a6 */ /* 0x004fe2000c12f30a */
[----:B------:R-:W-:Y:S05]  /*0fe0*/  EXIT ;  /* 0x000000000000794d */ /* 0x000fea0003800000 */
.L_x_6:
[----:B------:R-:W-:-:S00]  /*0ff0*/  BRA `(.L_x_6) ;  /* 0xfffffffc00fc7947 */ /* 0x000fc0000383ffff */
[----:B------:R-:W-:-:S00]  /*1000*/  NOP ;  /* 0x0000000000007918 */ /* 0x000fc00000000000 */
[----:B------:R-:W-:-:S00]  /*1010*/  NOP ;  /* 0x0000000000007918 */ /* 0x000fc00000000000 */
[----:B------:R-:W-:-:S00]  /*1020*/  NOP ;  /* 0x0000000000007918 */ /* 0x000fc00000000000 */
[----:B------:R-:W-:-:S00]  /*1030*/  NOP ;  /* 0x0000000000007918 */ /* 0x000fc00000000000 */
[----:B------:R-:W-:-:S00]  /*1040*/  NOP ;  /* 0x0000000000007918 */ /* 0x000fc00000000000 */
[----:B------:R-:W-:-:S00]  /*1050*/  NOP ;  /* 0x0000000000007918 */ /* 0x000fc00000000000 */
[----:B------:R-:W-:-:S00]  /*1060*/  NOP ;  /* 0x0000000000007918 */ /* 0x000fc00000000000 */
[----:B------:R-:W-:-:S00]  /*1070*/  NOP ;  /* 0x0000000000007918 */ /* 0x000fc00000000000 */
.L_x_25:


//--------------------- .text._Z26computeGravitationalForcesP10Particle_si --------------------------
	.section	.text._Z26computeGravitationalForcesP10Particle_si,"ax",@progbits
	.align	128
        .global         _Z26computeGravitationalForcesP10Particle_si
        .type           _Z26computeGravitationalForcesP10Particle_si,@function
        .size           _Z26computeGravitationalForcesP10Particle_si,(.L_x_24 - _Z26computeGravitationalForcesP10Particle_si)
        .other          _Z26computeGravitationalForcesP10Particle_si,@"STO_CUDA_ENTRY STV_DEFAULT"
_Z26computeGravitationalForcesP10Particle_si:
.text._Z26computeGravitationalForcesP10Particle_si:
[----:B------:R-:W-:Y:S08]  /*0000*/  LDC R1, c[0x0][0x37c] ;  /* 0x0000df00ff017b82 */ /* 0x000ff00000000800 */
[----:B------:R-:W0:Y:S02]  /*0010*/  LDC R0, c[0x0][0x388] ;  /* 0x0000e200ff007b82 */ /* 0x000e240000000800 */
[----:B0-----:R-:W-:-:S13]  /*0020*/  ISETP.GE.AND P0, PT, R0, 0x1, PT ;  /* 0x000000010000780c */ /* 0x001fda0003f06270 */
[----:B------:R-:W-:Y:S05]  /*0030*/  @!P0 EXIT ;  /* 0x000000000000894d */ /* 0x000fea0003800000 */
[----:B------:R-:W0:Y:S01]  /*0040*/  LDCU.64 UR4, c[0x0][0x380] ;  /* 0x00007000ff0477ac */ /* 0x000e220008000a00 */
[----:B------:R-:W-:Y:S01]  /*0050*/  IMAD.MOV.U32 R2, RZ, RZ, RZ ;  /* 0x000000ffff027224 */ /* 0x000fe200078e00ff */
[----:B------:R-:W1:Y:S01]  /*0060*/  LDCU.64 UR12, c[0x0][0x358] ;  /* 0x00006b00ff0c77ac */ /* 0x000e620008000a00 */
[----:B0-----:R-:W-:-:S04]  /*0070*/  UIADD3 UR9, UP0, UPT, UR4, 0x10, URZ ;  /* 0x0000001004097890 */ /* 0x001fc8000ff1e0ff */
[----:B-1----:R-:W-:-:S12]  /*0080*/  UIADD3.X UR10, UPT, UPT, URZ, UR5, URZ, UP0, !UPT ;  /* 0x00000005ff0a7290 */ /* 0x002fd800087fe4ff */
.L_x_15:
[----:B01----:R-:W0:Y:S01]  /*0090*/  LDC.64 R14, c[0x0][0x380] ;  /* 0x0000e000ff0e7b82 */ /* 0x003e220000000a00 */
[----:B------:R-:W1:Y:S01]  /*00a0*/  LDCU UR8, c[0x0][0x388] ;  /* 0x00007100ff0877ac */ /* 0x000e620008000800 */
[----:B------:R-:W-:Y:S01]  /*00b0*/  IMAD.MOV R3, RZ, RZ, -R2 ;  /* 0x000000ffff037224 */ /* 0x000fe200078e0a02 */
[----:B------:R-:W-:Y:S01]  /*00c0*/  CS2R R12, SRZ ;  /* 0x00000000000c7805 */ /* 0x000fe2000001ff00 */
[----:B------:R-:W-:Y:S01]  /*00d0*/  IMAD.U32 R6, RZ, RZ, UR9 ;  /* 0x00000009ff067e24 */ /* 0x000fe2000f8e00ff */
[----:B------:R-:W-:Y:S01]  /*00e0*/  CS2R R10, SRZ ;  /* 0x00000000000a7805 */ /* 0x000fe2000001ff00 */
[----:B------:R-:W-:Y:S01]  /*00f0*/  IMAD.U32 R7, RZ, RZ, UR10 ;  /* 0x0000000aff077e24 */ /* 0x000fe2000f8e00ff */
[----:B------:R-:W-:Y:S01]  /*0100*/  CS2R R8, SRZ ;  /* 0x0000000000087805 */ /* 0x000fe2000001ff00 */
[----:B0-----:R-:W-:-:S04]  /*0110*/  IMAD.WIDE.U32 R14, R2, 0x38, R14 ;  /* 0x00000038020e7825 */ /* 0x001fc800078e000e */
[----:B------:R-:W-:Y:S01]  /*0120*/  VIADD R2, R2, 0x1 ;  /* 0x0000000102027836 */ /* 0x000fe20000000000 */
[----:B------:R0:W-:Y:S04]  /*0130*/  STG.E.64 desc[UR12][R14.64+0x20], RZ ;  /* 0x000020ff0e007986 */ /* 0x0001e8000c101b0c */
[----:B------:R0:W-:Y:S01]  /*0140*/  STG.E.64 desc[UR12][R14.64+0x28], RZ ;  /* 0x000028ff0e007986 */ /* 0x0001e2000c101b0c */
[----:B-1----:R-:W-:Y:S01]  /*0150*/  ISETP.NE.AND P1, PT, R2, UR8, PT ;  /* 0x0000000802007c0c */ /* 0x002fe2000bf25270 */
[----:B------:R-:W-:Y:S02]  /*0160*/  UIADD3 UR8, UPT, UPT, -UR8, URZ, URZ ;  /* 0x000000ff08087290 */ /* 0x000fe4000fffe1ff */
[----:B------:R0:W-:Y:S10]  /*0170*/  STG.E.64 desc[UR12][R14.64+0x30], RZ ;  /* 0x000030ff0e007986 */ /* 0x0001f4000c101b0c */
.L_x_14:
[----:B------:R-:W-:Y:S01]  /*0180*/  ISETP.NE.AND P0, PT, R3, RZ, PT ;  /* 0x000000ff0300720c */ /* 0x000fe20003f05270 */
[----:B------:R-:W-:-:S04]  /*0190*/  UIADD3 UR8, UPT, UPT, UR8, 0x1, URZ ;  /* 0x0000000108087890 */ /* 0x000fc8000fffe0ff */
[----:B------:R-:W-:-:S08]  /*01a0*/  UISETP.NE.AND UP1, UPT, UR8, URZ, UPT ;  /* 0x000000ff0800728c */ /* 0x000fd0000bf25270 */
[----:B-1----:R-:W-:Y:S05]  /*01b0*/  @!P0 BRA `(.L_x_7) ;  /* 0x0000000400f48947 */ /* 0x002fea0003800000 */
[----:B------:R-:W2:Y:S04]  /*01c0*/  LDG.E.64 R4, desc[UR12][R14.64] ;  /* 0x0000000c0e047981 */ /* 0x000ea8000c1e1b00 */
[----:B------:R-:W2:Y:S01]  /*01d0*/  LDG.E.64 R16, desc[UR12][R6.64+-0x10] ;  /* 0xfffff00c06107981 */ /* 0x000ea2000c1e1b00 */
[----:B------:R-:W-:Y:S01]  /*01e0*/  MOV R0, 0x240 ;  /* 0x0000024000007802 */ /* 0x000fe20000000f00 */
[----:B------:R-:W-:Y:S01]  /*01f0*/  UMOV UR4, URZ ;  /* 0x000000ff00047c82 */ /* 0x000fe20008000000 */
[----:B------:R-:W-:Y:S01]  /*0200*/  UMOV UR5, 0x40000000 ;  /* 0x4000000000057882 */ /* 0x000fe20000000000 */
[----:B--2---:R-:W-:-:S08]  /*0210*/  DADD R4, R4, -R16 ;  /* 0x0000000004047229 */ /* 0x004fd00000000810 */
[----:B------:R-:W-:-:S11]  /*0220*/  DADD R42, -RZ, |R4| ;  /* 0x00000000ff2a7229 */ /* 0x000fd60000000504 */
[----:B0-----:R-:W-:Y:S05]  /*0230*/  CALL.REL.NOINC `($_Z26computeGravitationalForcesP10Particle_si$__internal_accurate_pow) ;  /* 0x0000000c00547944 */ /* 0x001fea0003c00000 */
[----:B------:R-:W2:Y:S04]  /*0240*/  LDG.E.64 R16, desc[UR12][R14.64+0x8] ;  /* 0x0000080c0e107981 */ /* 0x000ea8000c1e1b00 */
[----:B------:R-:W2:Y:S01]  /*0250*/  LDG.E.64 R20, desc[UR12][R6.64+-0x8] ;  /* 0xfffff80c06147981 */ /* 0x000ea2000c1e1b00 */
[C---:B------:R-:W-:Y:S02]  /*0260*/  DADD R18, R4.reuse, 2 ;  /* 0x4000000004127429 */ /* 0x040fe40000000000 */
[----:B------:R-:W-:-:S08]  /*0270*/  DSETP.NEU.AND P0, PT, R4, RZ, PT ;  /* 0x000000ff0400722a */ /* 0x000fd00003f0d000 */
[----:B------:R-:W-:-:S04]  /*0280*/  LOP3.LUT R18, R19, 0x7ff00000, RZ, 0xc0, !PT ;  /* 0x7ff0000013127812 */ /* 0x000fc800078ec0ff */
[----:B------:R-:W-:Y:S01]  /*0290*/  ISETP.NE.AND P2, PT, R18, 0x7ff00000, PT ;  /* 0x7ff000001200780c */ /* 0x000fe20003f45270 */
[----:B--2---:R-:W-:Y:S01]  /*02a0*/  DADD R16, R16, -R20 ;  /* 0x0000000010107229 */ /* 0x004fe20000000814 */
[----:B------:R-:W-:Y:S02]  /*02b0*/  FSEL R20, R25, RZ, P0 ;  /* 0x000000ff19147208 */ /* 0x000fe40000000000 */
[----:B------:R-:W-:-:S05]  /*02c0*/  FSEL R21, R24, RZ, P0 ;  /* 0x000000ff18157208 */ /* 0x000fca0000000000 */
[----:B------:R-:W-:-:S04]  /*02d0*/  DADD R42, -RZ, |R16| ;  /* 0x00000000ff2a7229 */ /* 0x000fc80000000510 */
[----:B------:R-:W-:Y:S07]  /*02e0*/  @P2 BRA `(.L_x_8) ;  /* 0x0000000000182947 */ /* 0x000fee0003800000 */
[----:B------:R-:W-:-:S14]  /*02f0*/  DSETP.NAN.AND P0, PT, R4, R4, PT ;  /* 0x000000040400722a */ /* 0x000fdc0003f08000 */
[----:B------:R-:W-:Y:S01]  /*0300*/  @P0 DADD R20, R4, 2 ;  /* 0x4000000004140429 */ /* 0x000fe20000000000 */
[----:B------:R-:W-:Y:S10]  /*0310*/  @P0 BRA `(.L_x_8) ;  /* 0x00000000000c0947 */ /* 0x000ff40003800000 */
[----:B------:R-:W-:-:S14]  /*0320*/  DSETP.NEU.AND P0, PT, |R4|, +INF , PT ;  /* 0x7ff000000400742a */ /* 0x000fdc0003f0d200 */
[----:B------:R-:W-:Y:S02]  /*0330*/  @!P0 IMAD.MOV.U32 R20, RZ, RZ, 0x0 ;  /* 0x00000000ff148424 */ /* 0x000fe400078e00ff */
[----:B------:R-:W-:-:S07]  /*0340*/  @!P0 IMAD.MOV.U32 R21, RZ, RZ, 0x7ff00000 ;  /* 0x7ff00000ff158424 */ /* 0x000fce00078e00ff */
.L_x_8:
[----:B------:R-:W-:Y:S01]  /*0350*/  MOV R0, 0x380 ;  /* 0x0000038000007802 */ /* 0x000fe20000000f00 */
[----:B------:R-:W-:-:S06]  /*0360*/  UMOV UR5, 0x40000000 ;  /* 0x4000000000057882 */ /* 0x000fcc0000000000 */
[----:B------:R-:W-:Y:S05]  /*0370*/  CALL.REL.NOINC `($_Z26computeGravitationalForcesP10Particle_si$__internal_accurate_pow) ;  /* 0x0000000c00047944 */ /* 0x000fea0003c00000 */
[----:B------:R-:W2:Y:S04]  /*0380*/  LDG.E.64 R22, desc[UR12][R14.64+0x10] ;  /* 0x0000100c0e167981 */ /* 0x000ea8000c1e1b00 */
[----:B------:R-:W2:Y:S01]  /*0390*/  LDG.E.64 R26, desc[UR12][R6.64] ;  /* 0x0000000c061a7981 */ /* 0x000ea2000c1e1b00 */
[C---:B------:R-:W-:Y:S02]  /*03a0*/  DADD R18, R16.reuse, 2 ;  /* 0x4000000010127429 */ /* 0x040fe40000000000 */
[----:B------:R-:W-:Y:S02]  /*03b0*/  DSETP.NEU.AND P2, PT, R16, RZ, PT ;  /* 0x000000ff1000722a */ /* 0x000fe40003f4d000 */
[----:B------:R-:W-:Y:S02]  /*03c0*/  DSETP.NEU.AND P4, PT, R4, 1, PT ;  /* 0x3ff000000400742a */ /* 0x000fe40003f8d000 */
[----:B------:R-:W-:-:S04]  /*03d0*/  DSETP.NEU.AND P0, PT, R16, 1, PT ;  /* 0x3ff000001000742a */ /* 0x000fc80003f0d000 */
[----:B------:R-:W-:Y:S02]  /*03e0*/  LOP3.LUT R0, R19, 0x7ff00000, RZ, 0xc0, !PT ;  /* 0x7ff0000013007812 */ /* 0x000fe400078ec0ff */
[----:B------:R-:W-:Y:S02]  /*03f0*/  FSEL R20, R20, RZ, P4 ;  /* 0x000000ff14147208 */ /* 0x000fe40002000000 */
[----:B------:R-:W-:Y:S02]  /*0400*/  ISETP.NE.AND P3, PT, R0, 0x7ff00000, PT ;  /* 0x7ff000000000780c */ /* 0x000fe40003f65270 */
[----:B------:R-:W-:Y:S01]  /*0410*/  FSEL R21, R21, 1.875, P4 ;  /* 0x3ff0000015157808 */ /* 0x000fe20002000000 */
[----:B--2---:R-:W-:Y:S01]  /*0420*/  DADD R18, R22, -R26 ;  /* 0x0000000016127229 */ /* 0x004fe2000000081a */
[----:B------:R-:W-:Y:S02]  /*0430*/  FSEL R22, R25, RZ, P2 ;  /* 0x000000ff19167208 */ /* 0x000fe40001000000 */
[----:B------:R-:W-:-:S05]  /*0440*/  FSEL R23, R24, RZ, P2 ;  /* 0x000000ff18177208 */ /* 0x000fca0001000000 */
[----:B------:R-:W-:Y:S02]  /*0450*/  DADD R42, -RZ, |R18| ;  /* 0x00000000ff2a7229 */ /* 0x000fe40000000512 */
[----:B------:R-:W-:Y:S09]  /*0460*/  @P3 BRA `(.L_x_9) ;  /* 0x0000000000183947 */ /* 0x000ff20003800000 */
[----:B------:R-:W-:-:S14]  /*0470*/  DSETP.NAN.AND P2, PT, R16, R16, PT ;  /* 0x000000101000722a */ /* 0x000fdc0003f48000 */
[----:B------:R-:W-:Y:S01]  /*0480*/  @P2 DADD R22, R16, 2 ;  /* 0x4000000010162429 */ /* 0x000fe20000000000 */
[----:B------:R-:W-:Y:S10]  /*0490*/  @P2 BRA `(.L_x_9) ;  /* 0x00000000000c2947 */ /* 0x000ff40003800000 */
[----:B------:R-:W-:-:S14]  /*04a0*/  DSETP.NEU.AND P2, PT, |R16|, +INF , PT ;  /* 0x7ff000001000742a */ /* 0x000fdc0003f4d200 */
[----:B------:R-:W-:Y:S02]  /*04b0*/  @!P2 IMAD.MOV.U32 R22, RZ, RZ, 0x0 ;  /* 0x00000000ff16a424 */ /* 0x000fe400078e00ff */
[----:B------:R-:W-:-:S07]  /*04c0*/  @!P2 IMAD.MOV.U32 R23, RZ, RZ, 0x7ff00000 ;  /* 0x7ff00000ff17a424 */ /* 0x000fce00078e00ff */
.L_x_9:
[----:B------:R-:W-:Y:S01]  /*04d0*/  FSEL R22, R22, RZ, P0 ;  /* 0x000000ff16167208 */ /* 0x000fe20000000000 */
[----:B------:R-:W-:Y:S01]  /*04e0*/  UMOV UR5, 0x40000000 ;  /* 0x4000000000057882 */ /* 0x000fe20000000000 */
[----:B------:R-:W-:Y:S02]  /*04f0*/  FSEL R23, R23, 1.875, P0 ;  /* 0x3ff0000017177808 */ /* 0x000fe40000000000 */
[----:B------:R-:W-:-:S04]  /*0500*/  MOV R0, 0x530 ;  /* 0x0000053000007802 */ /* 0x000fc80000000f00 */
[----:B------:R-:W-:-:S11]  /*0510*/  DADD R20, R20, R22 ;  /* 0x0000000014147229 */ /* 0x000fd60000000016 */
[----:B------:R-:W-:Y:S05]  /*0520*/  CALL.REL.NOINC `($_Z26computeGravitationalForcesP10Particle_si$__internal_accurate_pow) ;  /* 0x0000000800987944 */ /* 0x000fea0003c00000 */
[----:B------:R0:W5:Y:S04]  /*0530*/  LDG.E.64 R26, desc[UR12][R14.64+0x18] ;  /* 0x0000180c0e1a7981 */ /* 0x000168000c1e1b00 */
[----:B------:R0:W5:Y:S01]  /*0540*/  LDG.E.64 R28, desc[UR12][R6.64+0x8] ;  /* 0x0000080c061c7981 */ /* 0x000162000c1e1b00 */
[C---:B------:R-:W-:Y:S02]  /*0550*/  DADD R22, R18.reuse, 2 ;  /* 0x4000000012167429 */ /* 0x040fe40000000000 */
[C---:B------:R-:W-:Y:S02]  /*0560*/  DSETP.NEU.AND P2, PT, R18.reuse, RZ, PT ;  /* 0x000000ff1200722a */ /* 0x040fe40003f4d000 */
[----:B------:R-:W-:-:S06]  /*0570*/  DSETP.NEU.AND P0, PT, R18, 1, PT ;  /* 0x3ff000001200742a */ /* 0x000fcc0003f0d000 */
[----:B------:R-:W-:Y:S02]  /*0580*/  LOP3.LUT R22, R23, 0x7ff00000, RZ, 0xc0, !PT ;  /* 0x7ff0000017167812 */ /* 0x000fe400078ec0ff */
[----:B------:R-:W-:Y:S02]  /*0590*/  FSEL R23, R24, RZ, P2 ;  /* 0x000000ff18177208 */ /* 0x000fe40001000000 */
[----:B------:R-:W-:Y:S02]  /*05a0*/  ISETP.NE.AND P3, PT, R22, 0x7ff00000, PT ;  /* 0x7ff000001600780c */ /* 0x000fe40003f65270 */
[----:B------:R-:W-:-:S11]  /*05b0*/  FSEL R22, R25, RZ, P2 ;  /* 0x000000ff19167208 */ /* 0x000fd60001000000 */
[----:B0-----:R-:W-:Y:S05]  /*05c0*/  @P3 BRA `(.L_x_10) ;  /* 0x0000000000183947 */ /* 0x001fea0003800000 */
[----:B------:R-:W-:-:S14]  /*05d0*/  DSETP.NAN.AND P2, PT, R18, R18, PT ;  /* 0x000000121200722a */ /* 0x000fdc0003f48000 */
[----:B------:R-:W-:Y:S01]  /*05e0*/  @P2 DADD R22, R18, 2 ;  /* 0x4000000012162429 */ /* 0x000fe20000000000 */
[----:B------:R-:W-:Y:S10]  /*05f0*/  @P2 BRA `(.L_x_10) ;  /* 0x00000000000c2947 */ /* 0x000ff40003800000 */
[----:B------:R-:W-:-:S14]  /*0600*/  DSETP.NEU.AND P2, PT, |R18|, +INF , PT ;  /* 0x7ff000001200742a */ /* 0x000fdc0003f4d200 */
[----:B------:R-:W-:Y:S02]  /*0610*/  @!P2 IMAD.MOV.U32 R22, RZ, RZ, 0x0 ;  /* 0x00000000ff16a424 */ /* 0x000fe400078e00ff */
[----:B------:R-:W-:-:S07]  /*0620*/  @!P2 IMAD.MOV.U32 R23, RZ, RZ, 0x7ff00000 ;  /* 0x7ff00000ff17a424 */ /* 0x000fce00078e00ff */
.L_x_10:
[----:B------:R-:W-:Y:S01]  /*0630*/  FSEL R22, R22, RZ, P0 ;  /* 0x000000ff16167208 */ /* 0x000fe20000000000 */
[----:B------:R-:W-:Y:S01]  /*0640*/  UMOV UR6, 0x5e37fa03 ;  /* 0x5e37fa0300067882 */ /* 0x000fe20000000000 */
[----:B------:R-:W-:Y:S01]  /*0650*/  FSEL R23, R23, 1.875, P0 ;  /* 0x3ff0000017177808 */ /* 0x000fe20000000000 */
[----:B------:R-:W-:-:S05]  /*0660*/  UMOV UR7, 0x3dd25877 ;  /* 0x3dd2587700077882 */ /* 0x000fca0000000000 */
[----:B------:R-:W-:Y:S02]  /*0670*/  DADD R20, R20, R22 ;  /* 0x0000000014147229 */ /* 0x000fe40000000016 */
[----:B-----5:R-:W-:-:S06]  /*0680*/  DMUL R22, R26, UR6 ;  /* 0x000000061a167c28 */ /* 0x020fcc0008000000 */
[----:B------:R-:W-:Y:S02]  /*0690*/  DSETP.NEU.AND P0, PT, R20, RZ, PT ;  /* 0x000000ff1400722a */ /* 0x000fe40003f0d000 */
[----:B------:R-:W-:-:S12]  /*06a0*/  DMUL R22, R22, R28 ;  /* 0x0000001c16167228 */ /* 0x000fd80000000000 */
[----:B------:R-:W-:Y:S01]  /*06b0*/  @!P0 CS2R R26, SRZ ;  /* 0x00000000001a8805 */ /* 0x000fe2000001ff00 */
[----:B------:R-:W-:Y:S06]  /*06c0*/  @!P0 BRA `(.L_x_11) ;  /* 0x00000000001c8947 */ /* 0x000fec0003800000 */
[----:B------:R-:W-:Y:S01]  /*06d0*/  DADD R42, -RZ, |R20| ;  /* 0x00000000ff2a7229 */ /* 0x000fe20000000514 */
[----:B------:R-:W-:Y:S01]  /*06e0*/  ISETP.GE.AND P0, PT, R21, RZ, PT ;  /* 0x000000ff1500720c */ /* 0x000fe20003f06270 */
[----:B------:R-:W-:Y:S01]  /*06f0*/  UMOV UR5, 0x3ff80000 ;  /* 0x3ff8000000057882 */ /* 0x000fe20000000000 */
[----:B------:R-:W-:-:S11]  /*0700*/  MOV R0, 0x720 ;  /* 0x0000072000007802 */ /* 0x000fd60000000f00 */
[----:B------:R-:W-:Y:S05]  /*0710*/  CALL.REL.NOINC `($_Z26computeGravitationalForcesP10Particle_si$__internal_accurate_pow) ;  /* 0x00000008001c7944 */ /* 0x000fea0003c00000 */
[----:B------:R-:W-:Y:S02]  /*0720*/  FSEL R26, R25, RZ, P0 ;  /* 0x000000ff191a7208 */ /* 0x000fe40000000000 */
[----:B------:R-:W-:-:S07]  /*0730*/  FSEL R27, R24, -QNAN , P0 ;  /* 0xfff80000181b7808 */ /* 0x000fce0000000000 */
.L_x_11:
[C---:B------:R-:W-:Y:S02]  /*0740*/  DADD R24, R20.reuse, 1.5 ;  /* 0x3ff8000014187429 */ /* 0x040fe40000000000 */
[----:B------:R-:W-:-:S08]  /*0750*/  DSETP.NEU.AND P2, PT, R20, 1, PT ;  /* 0x3ff000001400742a */ /* 0x000fd00003f4d000 */
[----:B------:R-:W-:-:S04]  /*0760*/  LOP3.LUT R24, R25, 0x7ff00000, RZ, 0xc0, !PT ;  /* 0x7ff0000019187812 */ /* 0x000fc800078ec0ff */
[----:B------:R-:W-:-:S13]  /*0770*/  ISETP.NE.AND P0, PT, R24, 0x7ff00000, PT ;  /* 0x7ff000001800780c */ /* 0x000fda0003f05270 */
[----:B------:R-:W-:Y:S05]  /*0780*/  @P0 BRA `(.L_x_12) ;  /* 0x0000000000180947 */ /* 0x000fea0003800000 */
[----:B------:R-:W-:-:S14]  /*0790*/  DSETP.NAN.AND P0, PT, R20, R20, PT ;  /* 0x000000141400722a */ /* 0x000fdc0003f08000 */
[----:B------:R-:W-:Y:S01]  /*07a0*/  @P0 DADD R26, R20, 1.5 ;  /* 0x3ff80000141a0429 */ /* 0x000fe20000000000 */
[----:B------:R-:W-:Y:S10]  /*07b0*/  @P0 BRA `(.L_x_12) ;  /* 0x00000000000c0947 */ /* 0x000ff40003800000 */
[----:B------:R-:W-:-:S14]  /*07c0*/  DSETP.NEU.AND P0, PT, |R20|, +INF , PT ;  /* 0x7ff000001400742a */ /* 0x000fdc0003f0d200 */
[----:B------:R-:W-:Y:S02]  /*07d0*/  @!P0 IMAD.MOV.U32 R26, RZ, RZ, 0x0 ;  /* 0x00000000ff1a8424 */ /* 0x000fe400078e00ff */
[----:B------:R-:W-:-:S07]  /*07e0*/  @!P0 IMAD.MOV.U32 R27, RZ, RZ, 0x7ff00000 ;  /* 0x7ff00000ff1b8424 */ /* 0x000fce00078e00ff */
.L_x_12:
[----:B------:R-:W-:Y:S01]  /*07f0*/  FSEL R25, R27, 1.875, P2 ;  /* 0x3ff000001b197808 */ /* 0x000fe20001000000 */
[----:B------:R-:W-:Y:S01]  /*0800*/  IMAD.MOV.U32 R20, RZ, RZ, 0x1 ;  /* 0x00000001ff147424 */ /* 0x000fe200078e00ff */
[----:B------:R-:W-:Y:S02]  /*0810*/  FSEL R24, R26, RZ, P2 ;  /* 0x000000ff1a187208 */ /* 0x000fe40001000000 */
[----:B------:R-:W0:Y:S01]  /*0820*/  MUFU.RCP64H R21, R25 ;  /* 0x0000001900157308 */ /* 0x000e220000001800 */
[----:B------:R-:W-:-:S03]  /*0830*/  FSETP.GEU.AND P2, PT, |R23|, 6.5827683646048100446e-37, PT ;  /* 0x036000001700780b */ /* 0x000fc60003f4e200 */
[----:B0-----:R-:W-:-:S08]  /*0840*/  DFMA R26, -R24, R20, 1 ;  /* 0x3ff00000181a742b */ /* 0x001fd00000000114 */
[----:B------:R-:W-:-:S08]  /*0850*/  DFMA R26, R26, R26, R26 ;  /* 0x0000001a1a1a722b */ /* 0x000fd0000000001a */
[----:B------:R-:W-:-:S08]  /*0860*/  DFMA R26, R20, R26, R20 ;  /* 0x0000001a141a722b */ /* 0x000fd00000000014 */
[----:B------:R-:W-:-:S08]  /*0870*/  DFMA R20, -R24, R26, 1 ;  /* 0x3ff000001814742b */ /* 0x000fd0000000011a */
[----:B------:R-:W-:-:S08]  /*0880*/  DFMA R20, R26, R20, R26 ;  /* 0x000000141a14722b */ /* 0x000fd0000000001a */
[----:B------:R-:W-:-:S08]  /*0890*/  DMUL R26, R22, R20 ;  /* 0x00000014161a7228 */ /* 0x000fd00000000000 */
[----:B------:R-:W-:-:S08]  /*08a0*/  DFMA R28, -R24, R26, R22 ;  /* 0x0000001a181c722b */ /* 0x000fd00000000116 */
[----:B------:R-:W-:-:S10]  /*08b0*/  DFMA R20, R20, R28, R26 ;  /* 0x0000001c1414722b */ /* 0x000fd4000000001a */
[----:B------:R-:W-:-:S05]  /*08c0*/  FFMA R0, RZ, R25, R21 ;  /* 0x00000019ff007223 */ /* 0x000fca0000000015 */
[----:B------:R-:W-:-:S13]  /*08d0*/  FSETP.GT.AND P0, PT, |R0|, 1.469367938527859385e-39, PT ;  /* 0x001000000000780b */ /* 0x000fda0003f04200 */
[----:B------:R-:W-:Y:S05]  /*08e0*/  @P0 BRA P2, `(.L_x_13) ;  /* 0x0000000000100947 */ /* 0x000fea0001000000 */
[----:B------:R-:W-:-:S07]  /*08f0*/  MOV R0, 0x910 ;  /* 0x0000091000007802 */ /* 0x000fce0000000f00 */
[----:B------:R-:W-:Y:S05]  /*0900*/  CALL.REL.NOINC `($__internal_0_$__cuda_sm20_div_rn_f64_full) ;  /* 0x0000000000387944 */ /* 0x000fea0003c00000 */
[----:B------:R-:W-:Y:S02]  /*0910*/  IMAD.MOV.U32 R20, RZ, RZ, R30 ;  /* 0x000000ffff147224 */ /* 0x000fe400078e001e */
[----:B------:R-:W-:-:S07]  /*0920*/  IMAD.MOV.U32 R21, RZ, RZ, R31 ;  /* 0x000000ffff157224 */ /* 0x000fce00078e001f */
.L_x_13:
[-C--:B------:R-:W-:Y:S02]  /*0930*/  DFMA R8, R4, R20.reuse, R8 ;  /* 0x000000140408722b */ /* 0x080fe40000000008 */
[-C--:B------:R-:W-:Y:S02]  /*0940*/  DFMA R10, R16, R20.reuse, R10 ;  /* 0x00000014100a722b */ /* 0x080fe4000000000a */
[----:B------:R-:W-:-:S03]  /*0950*/  DFMA R12, R18, R20, R12 ;  /* 0x00000014120c722b */ /* 0x000fc6000000000c */
[----:B------:R1:W-:Y:S04]  /*0960*/  STG.E.64 desc[UR12][R14.64+0x20], R8 ;  /* 0x000020080e007986 */ /* 0x0003e8000c101b0c */
[----:B------:R1:W-:Y:S04]  /*0970*/  STG.E.64 desc[UR12][R14.64+0x28], R10 ;  /* 0x0000280a0e007986 */ /* 0x0003e8000c101b0c */
[----:B------:R1:W-:Y:S02]  /*0980*/  STG.E.64 desc[UR12][R14.64+0x30], R12 ;  /* 0x0000300c0e007986 */ /* 0x0003e4000c101b0c */
.L_x_7:
[----:B------:R-:W-:Y:S01]  /*0990*/  IADD3 R6, P0, PT, R6, 0x38, RZ ;  /* 0x0000003806067810 */ /* 0x000fe20007f1e0ff */
[----:B------:R-:W-:-:S04]  /*09a0*/  VIADD R3, R3, 0x1 ;  /* 0x0000000103037836 */ /* 0x000fc80000000000 */
[----:B------:R-:W-:Y:S01]  /*09b0*/  IMAD.X R7, RZ, RZ, R7, P0 ;  /* 0x000000ffff077224 */ /* 0x000fe200000e0607 */
[----:B------:R-:W-:Y:S07]  /*09c0*/  BRA.U UP1, `(.L_x_14) ;  /* 0xfffffff501ec7547 */ /* 0x000fee000b83ffff */
[----:B------:R-:W-:Y:S05]  /*09d0*/  @P1 BRA `(.L_x_15) ;  /* 0xfffffff400ac1947 */ /* 0x000fea000383ffff */
[----:B------:R-:W-:Y:S05]  /*09e0*/  EXIT ;  /* 0x000000000000794d */ /* 0x000fea0003800000 */
        .weak           $__internal_0_$__cuda_sm20_div_rn_f64_full
        .type           $__internal_0_$__cuda_sm20_div_rn_f64_full,@function
        .size           $__internal_0_$__cuda_sm20_div_rn_f64_full,($_Z26computeGravitationalForcesP10Particle_si$__internal_accurate_pow - $__internal_0_$__cuda_sm20_div_rn_f64_full)
$__internal_0_$__cuda_sm20_div_rn_f64_full:
[C---:B------:R-:W-:Y:S01]  /*09f0*/  FSETP.GEU.AND P0, PT, |R25|.reuse, 1.469367938527859385e-39, PT ;  /* 0x001000001900780b */ /* 0x040fe20003f0e200 */
[----:B------:R-:W-:Y:S01]  /*0a00*/  IMAD.MOV.U32 R28, RZ, RZ, 0x1 ;  /* 0x00000001ff1c7424 */ /* 0x000fe200078e00ff */
[C---:B------:R-:W-:Y:S01]  /*0a10*/  LOP3.LUT R20, R25.reuse, 0x800fffff, RZ, 0xc0, !PT ;  /* 0x800fffff19147812 */ /* 0x040fe200078ec0ff */
[----:B------:R-:W-:Y:S01]  /*0a20*/  IMAD.MOV.U32 R30, RZ, RZ, 0x1ca00000 ;  /* 0x1ca00000ff1e7424 */ /* 0x000fe200078e00ff */
[----:B------:R-:W-:Y:S02]  /*0a30*/  LOP3.LUT R36, R25, 0x7ff00000, RZ, 0xc0, !PT ;  /* 0x7ff0000019247812 */ /* 0x000fe400078ec0ff */
[----:B------:R-:W-:Y:S01]  /*0a40*/  LOP3.LUT R21, R20, 0x3ff00000, RZ, 0xfc, !PT ;  /* 0x3ff0000014157812 */ /* 0x000fe200078efcff */
[----:B------:R-:W-:Y:S01]  /*0a50*/  IMAD.MOV.U32 R20, RZ, RZ, R24 ;  /* 0x000000ffff147224 */ /* 0x000fe200078e0018 */
[----:B------:R-:W-:-:S04]  /*0a60*/  LOP3.LUT R31, R23, 0x7ff00000, RZ, 0xc0, !PT ;  /* 0x7ff00000171f7812 */ /* 0x000fc800078ec0ff */
[----:B------:R-:W-:Y:S01]  /*0a70*/  ISETP.GE.U32.AND P2, PT, R31, R36, PT ;  /* 0x000000241f00720c */ /* 0x000fe20003f46070 */
[----:B------:R-:W-:Y:S01]  /*0a80*/  @!P0 DMUL R20, R24, 8.98846567431157953865e+307 ;  /* 0x7fe0000018148828 */ /* 0x000fe20000000000 */
[----:B------:R-:W-:-:S05]  /*0a90*/  IMAD.MOV.U32 R37, RZ, RZ, R31 ;  /* 0x000000ffff257224 */ /* 0x000fca00078e001f */
[----:B------:R-:W0:Y:S02]  /*0aa0*/  MUFU.RCP64H R29, R21 ;  /* 0x00000015001d7308 */ /* 0x000e240000001800 */
[----:B0-----:R-:W-:-:S08]  /*0ab0*/  DFMA R26, R28, -R20, 1 ;  /* 0x3ff000001c1a742b */ /* 0x001fd00000000814 */
[----:B------:R-:W-:-:S08]  /*0ac0*/  DFMA R26, R26, R26, R26 ;  /* 0x0000001a1a1a722b */ /* 0x000fd0000000001a */
[----:B------:R-:W-:Y:S01]  /*0ad0*/  DFMA R28, R28, R26, R28 ;  /* 0x0000001a1c1c722b */ /* 0x000fe2000000001c */
[----:B------:R-:W-:Y:S01]  /*0ae0*/  SEL R27, R30, 0x63400000, !P2 ;  /* 0x634000001e1b7807 */ /* 0x000fe20005000000 */
[----:B------:R-:W-:Y:S01]  /*0af0*/  IMAD.MOV.U32 R26, RZ, RZ, R22 ;  /* 0x000000ffff1a7224 */ /* 0x000fe200078e0016 */
[----:B------:R-:W-:Y:S02]  /*0b00*/  FSETP.GEU.AND P2, PT, |R23|, 1.469367938527859385e-39, PT ;  /* 0x001000001700780b */ /* 0x000fe40003f4e200 */
[----:B------:R-:W-:-:S03]  /*0b10*/  LOP3.LUT R27, R27, 0x800fffff, R23, 0xf8, !PT ;  /* 0x800fffff1b1b7812 */ /* 0x000fc600078ef817 */
[----:B------:R-:W-:-:S08]  /*0b20*/  DFMA R32, R28, -R20, 1 ;  /* 0x3ff000001c20742b */ /* 0x000fd00000000814 */
[----:B------:R-:W-:Y:S01]  /*0b30*/  DFMA R28, R28, R32, R28 ;  /* 0x000000201c1c722b */ /* 0x000fe2000000001c */
[----:B------:R-:W-:Y:S10]  /*0b40*/  @P2 BRA `(.L_x_16) ;  /* 0x0000000000202947 */ /* 0x000ff40003800000 */
[----:B------:R-:W-:-:S04]  /*0b50*/  LOP3.LUT R32, R25, 0x7ff00000, RZ, 0xc0, !PT ;  /* 0x7ff0000019207812 */ /* 0x000fc800078ec0ff */
[----:B------:R-:W-:Y:S01]  /*0b60*/  ISETP.GE.U32.AND P2, PT, R31, R32, PT ;  /* 0x000000201f00720c */ /* 0x000fe20003f46070 */
[----:B------:R-:W-:-:S03]  /*0b70*/  IMAD.MOV.U32 R32, RZ, RZ, RZ ;  /* 0x000000ffff207224 */ /* 0x000fc600078e00ff */
[----:B------:R-:W-:-:S04]  /*0b80*/  SEL R33, R30, 0x63400000, !P2 ;  /* 0x634000001e217807 */ /* 0x000fc80005000000 */
[----:B------:R-:W-:-:S04]  /*0b90*/  LOP3.LUT R33, R33, 0x80000000, R23, 0xf8, !PT ;  /* 0x8000000021217812 */ /* 0x000fc800078ef817 */
[----:B------:R-:W-:-:S06]  /*0ba0*/  LOP3.LUT R33, R33, 0x100000, RZ, 0xfc, !PT ;  /* 0x0010000021217812 */ /* 0x000fcc00078efcff */
[----:B------:R-:W-:-:S10]  /*0bb0*/  DFMA R26, R26, 2, -R32 ;  /* 0x400000001a1a782b */ /* 0x000fd40000000820 */
[----:B------:R-:W-:-:S07]  /*0bc0*/  LOP3.LUT R37, R27, 0x7ff00000, RZ, 0xc0, !PT ;  /* 0x7ff000001b257812 */ /* 0x000fce00078ec0ff */
.L_x_16:
[----:B------:R-:W-:Y:S01]  /*0bd0*/  @!P0 LOP3.LUT R36, R21, 0x7ff00000, RZ, 0xc0, !PT ;  /* 0x7ff0000015248812 */ /* 0x000fe200078ec0ff */
[----:B------:R-:W-:Y:S01]  /*0be0*/  VIADD R38, R37, 0xffffffff ;  /* 0xffffffff25267836 */ /* 0x000fe20000000000 */
[----:B------:R-:W-:-:S03]  /*0bf0*/  DMUL R32, R28, R26 ;  /* 0x0000001a1c207228 */ /* 0x000fc60000000000 */
[----:B------:R-:W-:Y:S01]  /*0c00*/  VIADD R39, R36, 0xffffffff ;  /* 0xffffffff24277836 */ /* 0x000fe20000000000 */
[----:B------:R-:W-:-:S04]  /*0c10*/  ISETP.GT.U32.AND P0, PT, R38, 0x7feffffe, PT ;  /* 0x7feffffe2600780c */ /* 0x000fc80003f04070 */
[----:B------:R-:W-:Y:S01]  /*0c20*/  ISETP.GT.U32.OR P0, PT, R39, 0x7feffffe, P0 ;  /* 0x7feffffe2700780c */ /* 0x000fe20000704470 */
[----:B------:R-:W-:-:S08]  /*0c30*/  DFMA R34, R32, -R20, R26 ;  /* 0x800000142022722b */ /* 0x000fd0000000001a */
[----:B------:R-:W-:-:S04]  /*0c40*/  DFMA R28, R28, R34, R32 ;  /* 0x000000221c1c722b */ /* 0x000fc80000000020 */
[----:B------:R-:W-:Y:S07]  /*0c50*/  @P0 BRA `(.L_x_17) ;  /* 0x00000000006c0947 */ /* 0x000fee0003800000 */
[----:B------:R-:W-:-:S04]  /*0c60*/  LOP3.LUT R32, R25, 0x7ff00000, RZ, 0xc0, !PT ;  /* 0x7ff0000019207812 */ /* 0x000fc800078ec0ff */
[CC--:B------:R-:W-:Y:S02]  /*0c70*/  VIADDMNMX R22, R31.reuse, -R32.reuse, 0xb9600000, !PT ;  /* 0xb96000001f167446 */ /* 0x0c0fe40007800920 */
[----:B------:R-:W-:Y:S02]  /*0c80*/  ISETP.GE.U32.AND P0, PT, R31, R32, PT ;  /* 0x000000201f00720c */ /* 0x000fe40003f06070 */
[----:B------:R-:W-:Y:S02]  /*0c90*/  VIMNMX R22, PT, PT, R22, 0x46a00000, PT ;  /* 0x46a0000016167848 */ /* 0x000fe40003fe0100 */
[----:B------:R-:W-:-:S05]  /*0ca0*/  SEL R23, R30, 0x63400000, !P0 ;  /* 0x634000001e177807 */ /* 0x000fca0004000000 */
[----:B------:R-:W-:Y:S02]  /*0cb0*/  IMAD.IADD R32, R22, 0x1, -R23 ;  /* 0x0000000116207824 */ /* 0x000fe400078e0a17 */
[----:B------:R-:W-:Y:S02]  /*0cc0*/  IMAD.MOV.U32 R22, RZ, RZ, RZ ;  /* 0x000000ffff167224 */ /* 0x000fe400078e00ff */
[----:B------:R-:W-:-:S06]  /*0cd0*/  VIADD R23, R32, 0x7fe00000 ;  /* 0x7fe0000020177836 */ /* 0x000fcc0000000000 */
[----:B------:R-:W-:-:S10]  /*0ce0*/  DMUL R30, R28, R22 ;  /* 0x000000161c1e7228 */ /* 0x000fd40000000000 */
[----:B------:R-:W-:-:S13]  /*0cf0*/  FSETP.GTU.AND P0, PT, |R31|, 1.469367938527859385e-39, PT ;  /* 0x001000001f00780b */ /* 0x000fda0003f0c200 */
[----:B------:R-:W-:Y:S05]  /*0d00*/  @P0 BRA `(.L_x_18) ;  /* 0x0000000000940947 */ /* 0x000fea0003800000 */
[----:B------:R-:W-:Y:S01]  /*0d10*/  DFMA R20, R28, -R20, R26 ;  /* 0x800000141c14722b */ /* 0x000fe2000000001a */
[----:B------:R-:W-:-:S09]  /*0d20*/  IMAD.MOV.U32 R22, RZ, RZ, RZ ;  /* 0x000000ffff167224 */ /* 0x000fd200078e00ff */
[C---:B------:R-:W-:Y:S02]  /*0d30*/  FSETP.NEU.AND P0, PT, R21.reuse, RZ, PT ;  /* 0x000000ff1500720b */ /* 0x040fe40003f0d000 */
[----:B------:R-:W-:-:S04]  /*0d40*/  LOP3.LUT R25, R21, 0x80000000, R25, 0x48, !PT ;  /* 0x8000000015197812 */ /* 0x000fc800078e4819 */
[----:B------:R-:W-:-:S07]  /*0d50*/  LOP3.LUT R23, R25, R23, RZ, 0xfc, !PT ;  /* 0x0000001719177212 */ /* 0x000fce00078efcff */
[----:B------:R-:W-:Y:S05]  /*0d60*/  @!P0 BRA `(.L_x_18) ;  /* 0x00000000007c8947 */ /* 0x000fea0003800000 */
[----:B------:R-:W-:Y:S01]  /*0d70*/  IMAD.MOV R21, RZ, RZ, -R32 ;  /* 0x000000ffff157224 */ /* 0x000fe200078e0a20 */
[----:B------:R-:W-:Y:S01]  /*0d80*/  DMUL.RP R22, R28, R22 ;  /* 0x000000161c167228 */ /* 0x000fe20000008000 */
[----:B------:R-:W-:-:S06]  /*0d90*/  IMAD.MOV.U32 R20, RZ, RZ, RZ ;  /* 0x000000ffff147224 */ /* 0x000fcc00078e00ff */
[----:B------:R-:W-:-:S03]  /*0da0*/  DFMA R20, R30, -R20, R28 ;  /* 0x800000141e14722b */ /* 0x000fc6000000001c */
[----:B------:R-:W-:-:S03]  /*0db0*/  LOP3.LUT R25, R23, R25, RZ, 0x3c, !PT ;  /* 0x0000001917197212 */ /* 0x000fc600078e3cff */
[----:B------:R-:W-:-:S04]  /*0dc0*/  IADD3 R20, PT, PT, -R32, -0x43300000, RZ ;  /* 0xbcd0000020147810 */ /* 0x000fc80007ffe1ff */
[----:B------:R-:W-:-:S04]  /*0dd0*/  FSETP.NEU.AND P0, PT, |R21|, R20, PT ;  /* 0x000000141500720b */ /* 0x000fc80003f0d200 */
[----:B------:R-:W-:Y:S02]  /*0de0*/  FSEL R30, R22, R30, !P0 ;  /* 0x0000001e161e7208 */ /* 0x000fe40004000000 */
[----:B------:R-:W-:Y:S01]  /*0df0*/  FSEL R31, R25, R31, !P0 ;  /* 0x0000001f191f7208 */ /* 0x000fe20004000000 */
[----:B------:R-:W-:Y:S06]  /*0e00*/  BRA `(.L_x_18) ;  /* 0x0000000000547947 */ /* 0x000fec0003800000 */
.L_x_17:
[----:B------:R-:W-:-:S14]  /*0e10*/  DSETP.NAN.AND P0, PT, R22, R22, PT ;  /* 0x000000161600722a */ /* 0x000fdc0003f08000 */
[----:B------:R-:W-:Y:S05]  /*0e20*/  @P0 BRA `(.L_x_19) ;  /* 0x0000000000440947 */ /* 0x000fea0003800000 */
[----:B------:R-:W-:-:S14]  /*0e30*/  DSETP.NAN.AND P0, PT, R24, R24, PT ;  /* 0x000000181800722a */ /* 0x000fdc0003f08000 */
[----:B------:R-:W-:Y:S05]  /*0e40*/  @P0 BRA `(.L_x_20) ;  /* 0x0000000000300947 */ /* 0x000fea0003800000 */
[----:B------:R-:W-:Y:S01]  /*0e50*/  ISETP.NE.AND P0, PT, R37, R36, PT ;  /* 0x000000242500720c */ /* 0x000fe20003f05270 */
[----:B------:R-:W-:Y:S02]  /*0e60*/  IMAD.MOV.U32 R30, RZ, RZ, 0x0 ;  /* 0x00000000ff1e7424 */ /* 0x000fe400078e00ff */
[----:B------:R-:W-:-:S10]  /*0e70*/  IMAD.MOV.U32 R31, RZ, RZ, -0x80000 ;  /* 0xfff80000ff1f7424 */ /* 0x000fd400078e00ff */
[----:B------:R-:W-:Y:S05]  /*0e80*/  @!P0 BRA `(.L_x_18) ;  /* 0x0000000000348947 */ /* 0x000fea0003800000 */
[----:B------:R-:W-:Y:S02]  /*0e90*/  ISETP.NE.AND P0, PT, R37, 0x7ff00000, PT ;  /* 0x7ff000002500780c */ /* 0x000fe40003f05270 */
[----:B------:R-:W-:Y:S02]  /*0ea0*/  LOP3.LUT R31, R23, 0x80000000, R25, 0x48, !PT ;  /* 0x80000000171f7812 */ /* 0x000fe400078e4819 */
[----:B------:R-:W-:-:S13]  /*0eb0*/  ISETP.EQ.OR P0, PT, R36, RZ, !P0 ;  /* 0x000000ff2400720c */ /* 0x000fda0004702670 */
[----:B------:R-:W-:Y:S01]  /*0ec0*/  @P0 LOP3.LUT R20, R31, 0x7ff00000, RZ, 0xfc, !PT ;  /* 0x7ff000001f140812 */ /* 0x000fe200078efcff */
[----:B------:R-:W-:Y:S02]  /*0ed0*/  @!P0 IMAD.MOV.U32 R30, RZ, RZ, RZ ;  /* 0x000000ffff1e8224 */ /* 0x000fe400078e00ff */
[----:B------:R-:W-:Y:S02]  /*0ee0*/  @P0 IMAD.MOV.U32 R30, RZ, RZ, RZ ;  /* 0x000000ffff1e0224 */ /* 0x000fe400078e00ff */
[----:B------:R-:W-:Y:S01]  /*0ef0*/  @P0 IMAD.MOV.U32 R31, RZ, RZ, R20 ;  /* 0x000000ffff1f0224 */ /* 0x000fe200078e0014 */
[----:B------:R-:W-:Y:S06]  /*0f00*/  BRA `(.L_x_18) ;  /* 0x0000000000147947 */ /* 0x000fec0003800000 */
.L_x_20:
[----:B------:R-:W-:Y:S01]  /*0f10*/  LOP3.LUT R31, R25, 0x80000, RZ, 0xfc, !PT ;  /* 0x00080000191f7812 */ /* 0x000fe200078efcff */
[----:B------:R-:W-:Y:S01]  /*0f20*/  IMAD.MOV.U32 R30, RZ, RZ, R24 ;  /* 0x000000ffff1e7224 */ /* 0x000fe200078e0018 */
[----:B------:R-:W-:Y:S06]  /*0f30*/  BRA `(.L_x_18) ;  /* 0x0000000000087947 */ /* 0x000fec0003800000 */
.L_x_19:
[----:B------:R-:W-:Y:S01]  /*0f40*/  LOP3.LUT R31, R23, 0x80000, RZ, 0xfc, !PT ;  /* 0x00080000171f7812 */ /* 0x000fe200078efcff */
[----:B------:R-:W-:-:S07]  /*0f50*/  IMAD.MOV.U32 R30, RZ, RZ, R22 ;  /* 0x000000ffff1e7224 */ /* 0x000fce00078e0016 */
.L_x_18:
[----:B------:R-:W-:Y:S02]  /*0f60*/  IMAD.MOV.U32 R20, RZ, RZ, R0 ;  /* 0x000000ffff147224 */ /* 0x000fe400078e0000 */
[----:B------:R-:W-:-:S04]  /*0f70*/  IMAD.MOV.U32 R21, RZ, RZ, 0x0 ;  /* 0x00000000ff157424 */ /* 0x000fc800078e00ff */
[----:B------:R-:W-:Y:S05]  /*0f80*/  RET.REL.NODEC R20 `(_Z26computeGravitationalForcesP10Particle_si) ;  /* 0xfffffff0141c7950 */ /* 0x000fea0003c3ffff */
        .type           $_Z26computeGravitationalForcesP10Particle_si$__internal_accurate_pow,@function
        .size           $_Z26computeGravitationalForcesP10Particle_si$__internal_accurate_pow,(.L_x_24 - $_Z26computeGravitationalForcesP10Particle_si$__internal_accurate_pow)
$_Z26computeGravitationalForcesP10Particle_si$__internal_accurate_pow:
[----:B------:R-:W-:Y:S01]  /*0f90*/  ISETP.GT.U32.AND P2, PT, R43, 0xfffff, PT ;  /* 0x000fffff2b00780c */ /* 0x000fe20003f44070 */
[----:B------:R-:W-:Y:S01]  /*0fa0*/  IMAD.MOV.U32 R26, RZ, RZ, R43 ;  /* 0x000000ffff1a7224 */ /* 0x000fe200078e002b */
[----:B------:R-:W-:Y:S01]  /*0fb0*/  UMOV UR6, 0x7d2cafe2 ;  /* 0x7d2cafe200067882 */ /* 0x000fe20000000000 */
[----:B------:R-:W-:Y:S01]  /*0fc0*/  IMAD.MOV.U32 R28, RZ, RZ, R42 ;  /* 0x000000ffff1c7224 */ /* 0x000fe200078e002a */
[----:B------:R-:W-:Y:S01]  /*0fd0*/  UMOV UR7, 0x3eb0f5ff ;  /* 0x3eb0f5ff00077882 */ /* 0x000fe20000000000 */
[----:B------:R-:W-:Y:S01]  /*0fe0*/  IMAD.MOV.U32 R32, RZ, RZ, RZ ;  /* 0x000000ffff207224 */ /* 0x000fe200078e00ff */
[----:B------:R-:W-:Y:S01]  /*0ff0*/  UMOV UR14, 0xfefa39ef ;  /* 0xfefa39ef000e7882 */ /* 0x000fe20000000000 */
[----:B------:R-:W-:Y:S01]  /*1000*/  IMAD.MOV.U32 R34, RZ, RZ, 0x41ad3b5a ;  /* 0x41ad3b5aff227424 */ /* 0x000fe200078e00ff */
[----:B------:R-:W-:Y:S01]  /*1010*/  UMOV UR15, 0x3fe62e42 ;  /* 0x3fe62e42000f7882 */ /* 0x000fe20000000000 */
[----:B------:R-:W-:-:S04]  /*1020*/  IMAD.MOV.U32 R35, RZ, RZ, 0x3ed0f5d2 ;  /* 0x3ed0f5d2ff237424 */ /* 0x000fc800078e00ff */
[----:B------:R-:W-:Y:S01]  /*1030*/  @!P2 DMUL R24, R42, 1.80143985094819840000e+16 ;  /* 0x435000002a18a828 */ /* 0x000fe20000000000 */
[----:B------:R-:W-:-:S09]  /*1040*/  SHF.R.U32.HI R43, RZ, 0x14, R43 ;  /* 0x00000014ff2b7819 */ /* 0x000fd2000001162b */
[----:B------:R-:W-:Y:S01]  /*1050*/  @!P2 IMAD.MOV.U32 R26, RZ, RZ, R25 ;  /* 0x000000ffff1aa224 */ /* 0x000fe200078e0019 */
[----:B------:R-:W-:Y:S01]  /*1060*/  @!P2 LEA.HI R43, R25, 0xffffffca, RZ, 0xc ;  /* 0xffffffca192ba811 */ /* 0x000fe200078f60ff */
[----:B------:R-:W-:-:S03]  /*1070*/  @!P2 IMAD.MOV.U32 R28, RZ, RZ, R24 ;  /* 0x000000ffff1ca224 */ /* 0x000fc600078e0018 */
[----:B------:R-:W-:Y:S01]  /*1080*/  LOP3.LUT R26, R26, 0x800fffff, RZ, 0xc0, !PT ;  /* 0x800fffff1a1a7812 */ /* 0x000fe200078ec0ff */
[----:B------:R-:W-:-:S03]  /*1090*/  VIADD R24, R43, 0xfffffc01 ;  /* 0xfffffc012b187836 */ /* 0x000fc60000000000 */
[----:B------:R-:W-:-:S04]  /*10a0*/  LOP3.LUT R29, R26, 0x3ff00000, RZ, 0xfc, !PT ;  /* 0x3ff000001a1d7812 */ /* 0x000fc800078efcff */
[----:B------:R-:W-:-:S13]  /*10b0*/  ISETP.GE.U32.AND P3, PT, R29, 0x3ff6a09f, PT ;  /* 0x3ff6a09f1d00780c */ /* 0x000fda0003f66070 */
[----:B------:R-:W-:Y:S02]  /*10c0*/  @P3 VIADD R27, R29, 0xfff00000 ;  /* 0xfff000001d1b3836 */ /* 0x000fe40000000000 */
[----:B------:R-:W-:Y:S02]  /*10d0*/  @P3 VIADD R24, R43, 0xfffffc02 ;  /* 0xfffffc022b183836 */ /* 0x000fe40000000000 */
[----:B------:R-:W-:-:S06]  /*10e0*/  @P3 IMAD.MOV.U32 R29, RZ, RZ, R27 ;  /* 0x000000ffff1d3224 */ /* 0x000fcc00078e001b */
[C---:B------:R-:W-:Y:S02]  /*10f0*/  DADD R30, R28.reuse, 1 ;  /* 0x3ff000001c1e7429 */ /* 0x040fe40000000000 */
[----:B------:R-:W-:-:S04]  /*1100*/  DADD R28, R28, -1 ;  /* 0xbff000001c1c7429 */ /* 0x000fc80000000000 */
[----:B------:R-:W0:Y:S02]  /*1110*/  MUFU.RCP64H R33, R31 ;  /* 0x0000001f00217308 */ /* 0x000e240000001800 */
[----:B0-----:R-:W-:-:S08]  /*1120*/  DFMA R26, -R30, R32, 1 ;  /* 0x3ff000001e1a742b */ /* 0x001fd00000000120 */
[----:B------:R-:W-:-:S08]  /*1130*/  DFMA R26, R26, R26, R26 ;  /* 0x0000001a1a1a722b */ /* 0x000fd0000000001a */
[----:B------:R-:W-:-:S08]  /*1140*/  DFMA R32, R32, R26, R32 ;  /* 0x0000001a2020722b */ /* 0x000fd00000000020 */
[----:B------:R-:W-:-:S08]  /*1150*/  DMUL R26, R28, R32 ;  /* 0x000000201c1a7228 */ /* 0x000fd00000000000 */
[----:B------:R-:W-:-:S08]  /*1160*/  DFMA R26, R28, R32, R26 ;  /* 0x000000201c1a722b */ /* 0x000fd0000000001a */
[----:B------:R-:W-:-:S08]  /*1170*/  DMUL R38, R26, R26 ;  /* 0x0000001a1a267228 */ /* 0x000fd00000000000 */
[----:B------:R-:W-:Y:S01]  /*1180*/  DFMA R30, R38, UR6, R34 ;  /* 0x00000006261e7c2b */ /* 0x000fe20008000022 */
[----:B------:R-:W-:Y:S01]  /*1190*/  UMOV UR6, 0x75488a3f ;  /* 0x75488a3f00067882 */ /* 0x000fe20000000000 */
[----:B------:R-:W-:-:S06]  /*11a0*/  UMOV UR7, 0x3ef3b20a ;  /* 0x3ef3b20a00077882 */ /* 0x000fcc0000000000 */
[----:B------:R-:W-:Y:S01]  /*11b0*/  DFMA R30, R38, R30, UR6 ;  /* 0x00000006261e7e2b */ /* 0x000fe2000800001e */
[----:B------:R-:W-:Y:S01]  /*11c0*/  UMOV UR6, 0xe4faecd5 ;  /* 0xe4faecd500067882 */ /* 0x000fe20000000000 */
[----:B------:R-:W-:-:S06]  /*11d0*/  UMOV UR7, 0x3f1745cd ;  /* 0x3f1745cd00077882 */ /* 0x000fcc0000000000 */
[----:B------:R-:W-:Y:S01]  /*11e0*/  DFMA R30, R38, R30, UR6 ;  /* 0x00000006261e7e2b */ /* 0x000fe2000800001e */
[----:B------:R-:W-:Y:S01]  /*11f0*/  UMOV UR6, 0x258a578b ;  /* 0x258a578b00067882 */ /* 0x000fe20000000000 */
[----:B------:R-:W-:-:S06]  /*1200*/  UMOV UR7, 0x3f3c71c7 ;  /* 0x3f3c71c700077882 */ /* 0x000fcc0000000000 */
[----:B------:R-:W-:Y:S01]  /*1210*/  DFMA R36, R38, R30, UR6 ;  /* 0x0000000626247e2b */ /* 0x000fe2000800001e */
[----:B------:R-:W-:Y:S01]  /*1220*/  UMOV UR6, 0x9242b910 ;  /* 0x9242b91000067882 */ /* 0x000fe20000000000 */
[----:B------:R-:W-:Y:S01]  /*1230*/  UMOV UR7, 0x3f624924 ;  /* 0x3f62492400077882 */ /* 0x000fe20000000000 */
[----:B------:R-:W-:-:S05]  /*1240*/  DADD R30, R28, -R26 ;  /* 0x000000001c1e7229 */ /* 0x000fca000000081a */
[----:B------:R-:W-:Y:S01]  /*1250*/  DFMA R36, R38, R36, UR6 ;  /* 0x0000000626247e2b */ /* 0x000fe20008000024 */
[----:B------:R-:W-:Y:S01]  /*1260*/  UMOV UR6, 0x99999dfb ;  /* 0x99999dfb00067882 */ /* 0x000fe20000000000 */
[----:B------:R-:W-:Y:S01]  /*1270*/  UMOV UR7, 0x3f899999 ;  /* 0x3f89999900077882 */ /* 0x000fe20000000000 */
[----:B------:R-:W-:-:S05]  /*1280*/  DADD R30, R30, R30 ;  /* 0x000000001e1e7229 */ /* 0x000fca000000001e */
[----:B------:R-:W-:Y:S01]  /*1290*/  DFMA R36, R38, R36, UR6 ;  /* 0x0000000626247e2b */ /* 0x000fe20008000024 */
[----:B------:R-:W-:Y:S01]  /*12a0*/  UMOV UR6, 0x55555555 ;  /* 0x5555555500067882 */ /* 0x000fe20000000000 */
[----:B------:R-:W-:Y:S01]  /*12b0*/  UMOV UR7, 0x3fb55555 ;  /* 0x3fb5555500077882 */ /* 0x000fe20000000000 */
[----:B------:R-:W-:-:S05]  /*12c0*/  DFMA R30, R28, -R26, R30 ;  /* 0x8000001a1c1e722b */ /* 0x000fca000000001e */
[----:B------:R-:W-:-:S03]  /*12d0*/  DFMA R28, R38, R36, UR6 ;  /* 0x00000006261c7e2b */ /* 0x000fc60008000024 */
[----:B------:R-:W-:Y:S02]  /*12e0*/  DMUL R30, R32, R30 ;  /* 0x0000001e201e7228 */ /* 0x000fe40000000000 */
[----:B------:R-:W-:-:S03]  /*12f0*/  DMUL R32, R26, R26 ;  /* 0x0000001a1a207228 */ /* 0x000fc60000000000 */
[----:B------:R-:W-:Y:S01]  /*1300*/  DADD R34, -R28, UR6 ;  /* 0x000000061c227e29 */ /* 0x000fe20008000100 */
[----:B------:R-:W-:Y:S01]  /*1310*/  UMOV UR6, 0xb9e7b0 ;  /* 0x00b9e7b000067882 */ /* 0x000fe20000000000 */
[----:B------:R-:W-:-:S03]  /*1320*/  UMOV UR7, 0x3c46a4cb ;  /* 0x3c46a4cb00077882 */ /* 0x000fc60000000000 */
[----:B------:R-:W-:-:S03]  /*1330*/  DMUL R40, R26, R32 ;  /* 0x000000201a287228 */ /* 0x000fc60000000000 */
[----:B------:R-:W-:Y:S02]  /*1340*/  DFMA R34, R38, R36, R34 ;  /* 0x000000242622722b */ /* 0x000fe40000000022 */
[----:B------:R-:W-:Y:S01]  /*1350*/  DFMA R36, R26, R26, -R32 ;  /* 0x0000001a1a24722b */ /* 0x000fe20000000820 */
[----:B------:R-:W-:Y:S02]  /*1360*/  VIADD R39, R31, 0x100000 ;  /* 0x001000001f277836 */ /* 0x000fe40000000000 */
[----:B------:R-:W-:-:S06]  /*1370*/  IMAD.MOV.U32 R38, RZ, RZ, R30 ;  /* 0x000000ffff267224 */ /* 0x000fcc00078e001e */
[----:B------:R-:W-:Y:S02]  /*1380*/  DFMA R36, R26, R38, R36 ;  /* 0x000000261a24722b */ /* 0x000fe40000000024 */
[----:B------:R-:W-:Y:S01]  /*1390*/  DADD R38, R34, -UR6 ;  /* 0x8000000622267e29 */ /* 0x000fe20008000000 */
[----:B------:R-:W-:Y:S01]  /*13a0*/  UMOV UR6, 0x80000000 ;  /* 0x8000000000067882 */ /* 0x000fe20000000000 */
[----:B------:R-:W-:Y:S01]  /*13b0*/  DFMA R34, R26, R32, -R40 ;  /* 0x000000201a22722b */ /* 0x000fe20000000828 */
[----:B------:R-:W-:-:S07]  /*13c0*/  UMOV UR7, 0x43300000 ;  /* 0x4330000000077882 */ /* 0x000fce0000000000 */
[----:B------:R-:W-:Y:S02]  /*13d0*/  DFMA R34, R30, R32, R34 ;  /* 0x000000201e22722b */ /* 0x000fe40000000022 */
[----:B------:R-:W-:-:S06]  /*13e0*/  DADD R32, R28, R38 ;  /* 0x000000001c207229 */ /* 0x000fcc0000000026 */
[----:B------:R-:W-:Y:S02]  /*13f0*/  DFMA R34, R26, R36, R34 ;  /* 0x000000241a22722b */ /* 0x000fe40000000022 */
[----:B------:R-:W-:Y:S02]  /*1400*/  DADD R36, R28, -R32 ;  /* 0x000000001c247229 */ /* 0x000fe40000000820 */
[----:B------:R-:W-:-:S06]  /*1410*/  DMUL R28, R32, R40 ;  /* 0x00000028201c7228 */ /* 0x000fcc0000000000 */
[----:B------:R-:W-:Y:S02]  /*1420*/  DADD R38, R38, R36 ;  /* 0x0000000026267229 */ /* 0x000fe40000000024 */
[----:B------:R-:W-:-:S08]  /*1430*/  DFMA R36, R32, R40, -R28 ;  /* 0x000000282024722b */ /* 0x000fd0000000081c */
[----:B------:R-:W-:-:S08]  /*1440*/  DFMA R34, R32, R34, R36 ;  /* 0x000000222022722b */ /* 0x000fd00000000024 */
[----:B------:R-:W-:-:S08]  /*1450*/  DFMA R38, R38, R40, R34 ;  /* 0x000000282626722b */ /* 0x000fd00000000022 */
[----:B------:R-:W-:-:S08]  /*1460*/  DADD R32, R28, R38 ;  /* 0x000000001c207229 */ /* 0x000fd00000000026 */
[--C-:B------:R-:W-:Y:S02]  /*1470*/  DADD R34, R26, R32.reuse ;  /* 0x000000001a227229 */ /* 0x100fe40000000020 */
[----:B------:R-:W-:-:S06]  /*1480*/  DADD R28, R28, -R32 ;  /* 0x000000001c1c7229 */ /* 0x000fcc0000000820 */
[----:B------:R-:W-:Y:S02]  /*1490*/  DADD R26, R26, -R34 ;  /* 0x000000001a1a7229 */ /* 0x000fe40000000822 */
[----:B------:R-:W-:-:S06]  /*14a0*/  DADD R28, R38, R28 ;  /* 0x00000000261c7229 */ /* 0x000fcc000000001c */
[----:B------:R-:W-:-:S08]  /*14b0*/  DADD R26, R32, R26 ;  /* 0x00000000201a7229 */ /* 0x000fd0000000001a */
[----:B------:R-:W-:-:S08]  /*14c0*/  DADD R26, R28, R26 ;  /* 0x000000001c1a7229 */ /* 0x000fd0000000001a */
[----:B------:R-:W-:Y:S01]  /*14d0*/  DADD R30, R30, R26 ;  /* 0x000000001e1e7229 */ /* 0x000fe2000000001a */
[----:B------:R-:W-:Y:S01]  /*14e0*/  LOP3.LUT R26, R24, 0x80000000, RZ, 0x3c, !PT ;  /* 0x80000000181a7812 */ /* 0x000fe200078e3cff */
[----:B------:R-:W-:-:S06]  /*14f0*/  IMAD.MOV.U32 R27, RZ, RZ, 0x43300000 ;  /* 0x43300000ff1b7424 */ /* 0x000fcc00078e00ff */
[----:B------:R-:W-:Y:S02]  /*1500*/  DADD R28, R34, R30 ;  /* 0x00000000221c7229 */ /* 0x000fe4000000001e */
[----:B------:R-:W-:Y:S01]  /*1510*/  DADD R26, R26, -UR6 ;  /* 0x800000061a1a7e29 */ /* 0x000fe20008000000 */
[----:B------:R-:W-:Y:S01]  /*1520*/  UMOV UR6, 0xfefa39ef ;  /* 0xfefa39ef00067882 */ /* 0x000fe20000000000 */
[----:B------:R-:W-:-:S04]  /*1530*/  UMOV UR7, 0x3fe62e42 ;  /* 0x3fe62e4200077882 */ /* 0x000fc80000000000 */
[--C-:B------:R-:W-:Y:S02]  /*1540*/  DADD R34, R34, -R28.reuse ;  /* 0x0000000022227229 */ /* 0x100fe4000000081c */
[----:B------:R-:W-:Y:S01]  /*1550*/  DFMA R24, R26, UR6, R28 ;  /* 0x000000061a187c2b */ /* 0x000fe2000800001c */
[----:B------:R-:W-:Y:S01]  /*1560*/  UMOV UR6, 0x3b39803f ;  /* 0x3b39803f00067882 */ /* 0x000fe20000000000 */
[----:B------:R-:W-:-:S04]  /*1570*/  UMOV UR7, 0x3c7abc9e ;  /* 0x3c7abc9e00077882 */ /* 0x000fc80000000000 */
[----:B------:R-:W-:Y:S02]  /*1580*/  DADD R34, R30, R34 ;  /* 0x000000001e227229 */ /* 0x000fe40000000022 */
[----:B------:R-:W-:-:S08]  /*1590*/  DFMA R32, R26, -UR14, R24 ;  /* 0x8000000e1a207c2b */ /* 0x000fd00008000018 */
[----:B------:R-:W-:-:S08]  /*15a0*/  DADD R32, -R28, R32 ;  /* 0x000000001c207229 */ /* 0x000fd00000000120 */
[----:B------:R-:W-:-:S08]  /*15b0*/  DADD R32, R34, -R32 ;  /* 0x0000000022207229 */ /* 0x000fd00000000820 */
[----:B------:R-:W-:Y:S01]  /*15c0*/  DFMA R32, R26, UR6, R32 ;  /* 0x000000061a207c2b */ /* 0x000fe20008000020 */
[----:B------:R-:W-:Y:S02]  /*15d0*/  USHF.L.U32 UR7, UR5, 0x1, URZ ;  /* 0x0000000105077899 */ /* 0x000fe400080006ff */
[----:B------:R-:W-:Y:S02]  /*15e0*/  ULOP3.LUT UR6, UR5, 0xff0fffff, URZ, 0xc0, !UPT ;  /* 0xff0fffff05067892 */ /* 0x000fe4000f8ec0ff */
[----:B------:R-:W-:-:S03]  /*15f0*/  UISETP.GT.U32.AND UP0, UPT, UR7, -0x2000001, UPT ;  /* 0xfdffffff0700788c */ /* 0x000fc6000bf04070 */
[----:B------:R-:W-:Y:S01]  /*1600*/  DADD R26, R24, R32 ;  /* 0x00000000181a7229 */ /* 0x000fe20000000020 */
[----:B------:R-:W-:-:S03]  /*1610*/  USEL UR7, UR6, UR5, UP0 ;  /* 0x0000000506077287 */ /* 0x000fc60008000000 */
[----:B------:R-:W-:-:S04]  /*1620*/  UMOV UR6, UR4 ;  /* 0x0000000400067c82 */ /* 0x000fc80008000000 */
[----:B------:R-:W-:Y:S02]  /*1630*/  DADD R28, R24, -R26 ;  /* 0x00000000181c7229 */ /* 0x000fe4000000081a */
[----:B------:R-:W-:-:S06]  /*1640*/  DMUL R24, R26, UR6 ;  /* 0x000000061a187c28 */ /* 0x000fcc0008000000 */
[----:B------:R-:W-:Y:S02]  /*1650*/  DADD R28, R32, R28 ;  /* 0x00000000201c7229 */ /* 0x000fe4000000001c */
[----:B------:R-:W-:-:S08]  /*1660*/  DFMA R30, R26, UR6, -R24 ;  /* 0x000000061a1e7c2b */ /* 0x000fd00008000818 */
[----:B------:R-:W-:Y:S01]  /*1670*/  DFMA R30, R28, UR6, R30 ;  /* 0x000000061c1e7c2b */ /* 0x000fe2000800001e */
[----:B------:R-:W-:Y:S01]  /*1680*/  UMOV UR6, 0x3b39803f ;  /* 0x3b39803f00067882 */ /* 0x000fe20000000000 */
[----:B------:R-:W-:Y:S01]  /*1690*/  IMAD.MOV.U32 R28, RZ, RZ, 0x652b82fe ;  /* 0x652b82feff1c7424 */ /* 0x000fe200078e00ff */
[----:B------:R-:W-:Y:S01]  /*16a0*/  UMOV UR7, 0x3c7abc9e ;  /* 0x3c7abc9e00077882 */ /* 0x000fe20000000000 */
[----:B------:R-:W-:-:S04]  /*16b0*/  IMAD.MOV.U32 R29, RZ, RZ, 0x3ff71547 ;  /* 0x3ff71547ff1d7424 */ /* 0x000fc800078e00ff */
[----:B------:R-:W-:-:S08]  /*16c0*/  DADD R26, R24, R30 ;  /* 0x00000000181a7229 */ /* 0x000fd0000000001e */
[----:B------:R-:W-:Y:S02]  /*16d0*/  DFMA R28, R26, R28, 6.75539944105574400000e+15 ;  /* 0x433800001a1c742b */ /* 0x000fe4000000001c */
[----:B------:R-:W-:Y:S01]  /*16e0*/  FSETP.GEU.AND P2, PT, |R27|, 4.1917929649353027344, PT ;  /* 0x4086232b1b00780b */ /* 0x000fe20003f4e200 */
[----:B------:R-:W-:-:S05]  /*16f0*/  DADD R24, R24, -R26 ;  /* 0x0000000018187229 */ /* 0x000fca000000081a */
[----:B------:R-:W-:-:S03]  /*1700*/  DADD R32, R28, -6.75539944105574400000e+15 ;  /* 0xc33800001c207429 */ /* 0x000fc60000000000 */
[----:B------:R-:W-:-:S05]  /*1710*/  DADD R30, R30, R24 ;  /* 0x000000001e1e7229 */ /* 0x000fca0000000018 */
[----:B------:R-:W-:-:S08]  /*1720*/  DFMA R34, R32, -UR14, R26 ;  /* 0x8000000e20227c2b */ /* 0x000fd0000800001a */
[----:B------:R-:W-:Y:S01]  /*1730*/  DFMA R32, R32, -UR6, R34 ;  /* 0x8000000620207c2b */ /* 0x000fe20008000022 */
[----:B------:R-:W-:Y:S01]  /*1740*/  UMOV UR6, 0x69ce2bdf ;  /* 0x69ce2bdf00067882 */ /* 0x000fe20000000000 */
[----:B------:R-:W-:Y:S01]  /*1750*/  IMAD.MOV.U32 R34, RZ, RZ, -0x35dec16 ;  /* 0xfca213eaff227424 */ /* 0x000fe200078e00ff */
[----:B------:R-:W-:Y:S01]  /*1760*/  UMOV UR7, 0x3e5ade15 ;  /* 0x3e5ade1500077882 */ /* 0x000fe20000000000 */
[----:B------:R-:W-:-:S06]  /*1770*/  IMAD.MOV.U32 R35, RZ, RZ, 0x3e928af3 ;  /* 0x3e928af3ff237424 */ /* 0x000fcc00078e00ff */
        /* <DEDUP_REMOVED lines=24> */
[----:B------:R-:W-:-:S08]  /*1900*/  DFMA R34, R32, R34, UR6 ;  /* 0x0000000620227e2b */ /* 0x000fd00008000022 */
[----:B------:R-:W-:-:S08]  /*1910*/  DFMA R34, R32, R34, 1 ;  /* 0x3ff000002022742b */ /* 0x000fd00000000022 */
[----:B------:R-:W-:-:S10]  /*1920*/  DFMA R32, R32, R34, 1 ;  /* 0x3ff000002020742b */ /* 0x000fd40000000022 */
[----:B------:R-:W-:Y:S02]  /*1930*/  IMAD R35, R28, 0x100000, R33 ;  /* 0x001000001c237824 */ /* 0x000fe400078e0221 */
[----:B------:R-:W-:Y:S01]  /*1940*/  IMAD.MOV.U32 R34, RZ, RZ, R32 ;  /* 0x000000ffff227224 */ /* 0x000fe200078e0020 */
[----:B------:R-:W-:Y:S06]  /*1950*/  @!P2 BRA `(.L_x_21) ;  /* 0x000000000034a947 */ /* 0x000fec0003800000 */
[----:B------:R-:W-:Y:S01]  /*1960*/  FSETP.GEU.AND P3, PT, |R27|, 4.2275390625, PT ;  /* 0x408748001b00780b */ /* 0x000fe20003f6e200 */
[C---:B------:R-:W-:Y:S02]  /*1970*/  DADD R24, R26.reuse, +INF ;  /* 0x7ff000001a187429 */ /* 0x040fe40000000000 */
[----:B------:R-:W-:-:S08]  /*1980*/  DSETP.GEU.AND P2, PT, R26, RZ, PT ;  /* 0x000000ff1a00722a */ /* 0x000fd00003f4e000 */
[----:B------:R-:W-:Y:S02]  /*1990*/  FSEL R34, R24, RZ, P2 ;  /* 0x000000ff18227208 */ /* 0x000fe40001000000 */
[----:B------:R-:W-:Y:S01]  /*19a0*/  FSEL R35, R25, RZ, P2 ;  /* 0x000000ff19237208 */ /* 0x000fe20001000000 */
[----:B------:R-:W-:Y:S06]  /*19b0*/  @P3 BRA `(.L_x_21) ;  /* 0x00000000001c3947 */ /* 0x000fec0003800000 */
[----:B------:R-:W-:Y:S01]  /*19c0*/  LEA.HI R24, R28, R28, RZ, 0x1 ;  /* 0x0000001c1c187211 */ /* 0x000fe200078f08ff */
[----:B------:R-:W-:-:S03]  /*19d0*/  IMAD.MOV.U32 R34, RZ, RZ, RZ ;  /* 0x000000ffff227224 */ /* 0x000fc600078e00ff */
[----:B------:R-:W-:-:S05]  /*19e0*/  SHF.R.S32.HI R25, RZ, 0x1, R24 ;  /* 0x00000001ff197819 */ /* 0x000fca0000011418 */
[----:B------:R-:W-:Y:S02]  /*19f0*/  IMAD.IADD R28, R28, 0x1, -R25 ;  /* 0x000000011c1c7824 */ /* 0x000fe400078e0a19 */
[----:B------:R-:W-:-:S03]  /*1a00*/  IMAD R33, R25, 0x100000, R33 ;  /* 0x0010000019217824 */ /* 0x000fc600078e0221 */
[----:B------:R-:W-:-:S06]  /*1a10*/  LEA R35, R28, 0x3ff00000, 0x14 ;  /* 0x3ff000001c237811 */ /* 0x000fcc00078ea0ff */
[----:B------:R-:W-:-:S11]  /*1a20*/  DMUL R34, R32, R34 ;  /* 0x0000002220227228 */ /* 0x000fd60000000000 */
.L_x_21:
[----:B------:R-:W-:Y:S01]  /*1a30*/  DFMA R30, R30, R34, R34 ;  /* 0x000000221e1e722b */ /* 0x000fe20000000022 */
[----:B------:R-:W-:Y:S01]  /*1a40*/  IMAD.MOV.U32 R26, RZ, RZ, R0 ;  /* 0x000000ffff1a7224 */ /* 0x000fe200078e0000 */
[----:B------:R-:W-:Y:S01]  /*1a50*/  DSETP.NEU.AND P2, PT, |R34|, +INF , PT ;  /* 0x7ff000002200742a */ /* 0x000fe20003f4d200 */
[----:B------:R-:W-:-:S07]  /*1a60*/  IMAD.MOV.U32 R27, RZ, RZ, 0x0 ;  /* 0x00000000ff1b7424 */ /* 0x000fce00078e00ff */
[----:B------:R-:W-:Y:S02]  /*1a70*/  FSEL R25, R34, R30, !P2 ;  /* 0x0000001e22197208 */ /* 0x000fe40005000000 */
[----:B------:R-:W-:Y:S01]  /*1a80*/  FSEL R24, R35, R31, !P2 ;  /* 0x0000001f23187208 */ /* 0x000fe20005000000 */
[----:B------:R-:W-:Y:S06]  /*1a90*/  RET.REL.NODEC R26 `(_Z26computeGravitationalForcesP10Particle_si) ;  /* 0xffffffe41a587950 */ /* 0x000fec0003c3ffff */
.L_x_22:
        /* <DEDUP_REMOVED lines=14> */
.L_x_24:


//--------------------- .nv.shared._Z15printStatisticsP10Particle_siP9results_s --------------------------
	.section	.nv.shared._Z15printStatisticsP10Particle_siP9results_s,"aw",@nobits
	.sectionflags	@""
	.align	4
.nv.shared._Z15printStatisticsP10Particle_siP9results_s:
	.zero		4096


//--------------------- .nv.shared.reserved.0     --------------------------
	.section	.nv.shared.reserved.0,"aw",@nobits
	.weak		__nv_reservedSMEM_offset_0_alias
	.size		__nv_reservedSMEM_offset_0_alias, 0, 64
	.other		__nv_reservedSMEM_offset_0_alias,@"STO_CUDA_RESERVED_SHARED STV_DEFAULT"
__nv_reservedSMEM_offset_0_alias:
	.zero		0
	.zero		64


//--------------------- .nv.constant0._Z15printStatisticsP10Particle_siP9results_s --------------------------
	.section	.nv.constant0._Z15printStatisticsP10Particle_siP9results_s,"a",@progbits
	.sectionflags	@""
	.align	4
.nv.constant0._Z15printStatisticsP10Particle_siP9results_s:
	.zero		920


//--------------------- .nv.constant0._Z26computeGravitationalForcesP10Particle_si --------------------------
	.section	.nv.constant0._Z26computeGravitationalForcesP10Particle_si,"a",@progbits
	.sectionflags	@""
	.align	4
.nv.constant0._Z26computeGravitationalForcesP10Particle_si:
	.zero		908


//--------------------- SYMBOLS --------------------------

	.type		.nv.reservedSmem.offset0,@object
	.size		.nv.reservedSmem.offset0,0x4
	.type		.nv.reservedSmem.cap,@object
	.size		.nv.reservedSmem.cap,0x4
